//
// Generated by NVIDIA NVVM Compiler
//
// Compiler Build ID: CL-36424714
// Cuda compilation tools, release 13.0, V13.0.88
// Based on NVVM 20.0.0
//

.version 9.0
.target sm_100
.address_size 64

	// .globl	_Z16completa_matricePd
// _ZZ7findmaxPdS_iPiE12cachecontrol has been demoted
// _ZZ7findmaxPdS_iPiE7indices has been demoted

.visible .entry _Z16completa_matricePd(
	.param .u64 .ptr .align 1 _Z16completa_matricePd_param_0
)
{
	.reg .pred 	%p<4>;
	.reg .b32 	%r<12>;
	.reg .b64 	%rd<6>;

	ld.param.u64 	%rd1, [_Z16completa_matricePd_param_0];
	mov.u32 	%r2, %ctaid.y;
	mov.u32 	%r3, %ntid.y;
	mov.u32 	%r4, %tid.y;
	mad.lo.s32 	%r5, %r2, %r3, %r4;
	mov.u32 	%r6, %ctaid.x;
	mov.u32 	%r7, %ntid.x;
	mov.u32 	%r8, %tid.x;
	mad.lo.s32 	%r9, %r6, %r7, %r8;
	mov.u32 	%r10, %nctaid.x;
	mul.lo.s32 	%r11, %r10, %r7;
	mad.lo.s32 	%r1, %r11, %r5, %r9;
	setp.lt.u32 	%p1, %r5, 7000;
	setp.lt.s32 	%p2, %r9, 7001;
	and.pred  	%p3, %p1, %p2;
	@%p3 bra 	$L__BB0_2;
	cvta.to.global.u64 	%rd2, %rd1;
	mul.wide.s32 	%rd3, %r1, 8;
	add.s64 	%rd4, %rd2, %rd3;
	mov.b64 	%rd5, 0;
	st.global.u64 	[%rd4], %rd5;
$L__BB0_2:
	ret;

}
	// .globl	_Z9triangoloPdi
.visible .entry _Z9triangoloPdi(
	.param .u64 .ptr .align 1 _Z9triangoloPdi_param_0,
	.param .u32 _Z9triangoloPdi_param_1
)
{
	.reg .pred 	%p<3>;
	.reg .b32 	%r<19>;
	.reg .b64 	%rd<11>;
	.reg .b64 	%fd<8>;

	ld.param.u64 	%rd2, [_Z9triangoloPdi_param_0];
	ld.param.u32 	%r4, [_Z9triangoloPdi_param_1];
	cvta.to.global.u64 	%rd1, %rd2;
	mov.u32 	%r5, %ctaid.y;
	mov.u32 	%r6, %ntid.y;
	mov.u32 	%r7, %tid.y;
	mad.lo.s32 	%r8, %r5, %r6, %r7;
	mov.u32 	%r9, %ctaid.x;
	mov.u32 	%r10, %ntid.x;
	mov.u32 	%r11, %tid.x;
	mad.lo.s32 	%r1, %r9, %r10, %r11;
	mov.u32 	%r12, %nctaid.x;
	mul.lo.s32 	%r13, %r12, %r10;
	mul.lo.s32 	%r2, %r13, %r8;
	mul.lo.s32 	%r3, %r13, %r4;
	min.s32 	%r14, %r8, %r1;
	setp.le.s32 	%p1, %r14, %r4;
	@%p1 bra 	$L__BB1_3;
	add.s32 	%r15, %r3, %r4;
	mul.wide.s32 	%rd3, %r15, 8;
	add.s64 	%rd4, %rd1, %rd3;
	ld.global.f64 	%fd1, [%rd4];
	setp.eq.f64 	%p2, %fd1, 0d0000000000000000;
	@%p2 bra 	$L__BB1_3;
	add.s32 	%r16, %r2, %r4;
	mul.wide.u32 	%rd5, %r16, 8;
	add.s64 	%rd6, %rd1, %rd5;
	ld.global.f64 	%fd2, [%rd6];
	div.rn.f64 	%fd3, %fd2, %fd1;
	add.s32 	%r17, %r3, %r1;
	mul.wide.s32 	%rd7, %r17, 8;
	add.s64 	%rd8, %rd1, %rd7;
	ld.global.f64 	%fd4, [%rd8];
	mul.f64 	%fd5, %fd4, %fd3;
	add.s32 	%r18, %r2, %r1;
	mul.wide.s32 	%rd9, %r18, 8;
	add.s64 	%rd10, %rd1, %rd9;
	ld.global.f64 	%fd6, [%rd10];
	sub.f64 	%fd7, %fd6, %fd5;
	st.global.f64 	[%rd10], %fd7;
$L__BB1_3:
	bar.sync 	0;
	ret;

}
	// .globl	_Z7findmaxPdS_iPi
.visible .entry _Z7findmaxPdS_iPi(
	.param .u64 .ptr .align 1 _Z7findmaxPdS_iPi_param_0,
	.param .u64 .ptr .align 1 _Z7findmaxPdS_iPi_param_1,
	.param .u32 _Z7findmaxPdS_iPi_param_2,
	.param .u64 .ptr .align 1 _Z7findmaxPdS_iPi_param_3
)
{
	.reg .pred 	%p<9>;
	.reg .b32 	%r<22>;
	.reg .b64 	%rd<14>;
	.reg .b64 	%fd<6>;
	// demoted variable
	.shared .align 8 .b8 _ZZ7findmaxPdS_iPiE12cachecontrol[8192];
	// demoted variable
	.shared .align 4 .b8 _ZZ7findmaxPdS_iPiE7indices[4096];
	ld.param.u64 	%rd1, [_Z7findmaxPdS_iPi_param_0];
	ld.param.u64 	%rd2, [_Z7findmaxPdS_iPi_param_1];
	ld.param.u32 	%r9, [_Z7findmaxPdS_iPi_param_2];
	ld.param.u64 	%rd3, [_Z7findmaxPdS_iPi_param_3];
	mov.u32 	%r1, %ctaid.x;
	mov.u32 	%r21, %ntid.x;
	mov.u32 	%r3, %tid.x;
	mad.lo.s32 	%r4, %r1, %r21, %r3;
	shl.b32 	%r10, %r3, 2;
	mov.u32 	%r11, _ZZ7findmaxPdS_iPiE7indices;
	add.s32 	%r5, %r11, %r10;
	st.shared.u32 	[%r5], %r4;
	setp.lt.s32 	%p1, %r4, %r9;
	setp.gt.s32 	%p2, %r4, 7007;
	shl.b32 	%r12, %r3, 3;
	mov.u32 	%r13, _ZZ7findmaxPdS_iPiE12cachecontrol;
	add.s32 	%r6, %r13, %r12;
	or.pred  	%p3, %p2, %p1;
	@%p3 bra 	$L__BB2_2;
	cvta.to.global.u64 	%rd5, %rd1;
	mad.lo.s32 	%r14, %r4, 7008, %r9;
	mul.wide.s32 	%rd6, %r14, 8;
	add.s64 	%rd7, %rd5, %rd6;
	ld.global.f64 	%fd2, [%rd7];
	abs.f64 	%fd3, %fd2;
	st.shared.f64 	[%r6], %fd3;
	bra.uni 	$L__BB2_3;
$L__BB2_2:
	mov.b64 	%rd4, 0;
	st.shared.u64 	[%r6], %rd4;
$L__BB2_3:
	bar.sync 	0;
	setp.lt.u32 	%p4, %r21, 2;
	@%p4 bra 	$L__BB2_8;
$L__BB2_4:
	mov.u32 	%r7, %r21;
	shr.u32 	%r21, %r7, 1;
	setp.ge.u32 	%p5, %r3, %r21;
	@%p5 bra 	$L__BB2_7;
	ld.shared.f64 	%fd4, [%r6];
	shl.b32 	%r15, %r21, 3;
	add.s32 	%r16, %r6, %r15;
	ld.shared.f64 	%fd1, [%r16];
	setp.geu.f64 	%p6, %fd4, %fd1;
	@%p6 bra 	$L__BB2_7;
	st.shared.f64 	[%r6], %fd1;
	shl.b32 	%r17, %r21, 2;
	add.s32 	%r18, %r5, %r17;
	ld.shared.u32 	%r19, [%r18];
	st.shared.u32 	[%r5], %r19;
$L__BB2_7:
	bar.sync 	0;
	setp.gt.u32 	%p7, %r7, 3;
	@%p7 bra 	$L__BB2_4;
$L__BB2_8:
	setp.ne.s32 	%p8, %r3, 0;
	@%p8 bra 	$L__BB2_10;
	ld.shared.f64 	%fd5, [_ZZ7findmaxPdS_iPiE12cachecontrol];
	cvta.to.global.u64 	%rd8, %rd2;
	mul.wide.u32 	%rd9, %r1, 8;
	add.s64 	%rd10, %rd8, %rd9;
	st.global.f64 	[%rd10], %fd5;
	ld.shared.u32 	%r20, [_ZZ7findmaxPdS_iPiE7indices];
	cvta.to.global.u64 	%rd11, %rd3;
	mul.wide.u32 	%rd12, %r1, 4;
	add.s64 	%rd13, %rd11, %rd12;
	st.global.u32 	[%rd13], %r20;
$L__BB2_10:
	bar.sync 	0;
	ret;

}
	// .globl	_Z6getmaxPdPii
.visible .entry _Z6getmaxPdPii(
	.param .u64 .ptr .align 1 _Z6getmaxPdPii_param_0,
	.param .u64 .ptr .align 1 _Z6getmaxPdPii_param_1,
	.param .u32 _Z6getmaxPdPii_param_2
)
{
	.reg .pred 	%p<27>;
	.reg .b32 	%r<37>;
	.reg .b64 	%rd<25>;
	.reg .b64 	%fd<53>;

	ld.param.u64 	%rd13, [_Z6getmaxPdPii_param_0];
	ld.param.u64 	%rd14, [_Z6getmaxPdPii_param_1];
	ld.param.u32 	%r12, [_Z6getmaxPdPii_param_2];
	cvta.to.global.u64 	%rd1, %rd14;
	cvta.to.global.u64 	%rd2, %rd13;
	mov.u32 	%r13, %tid.x;
	mov.u32 	%r14, %ctaid.x;
	or.b32  	%r15, %r13, %r14;
	setp.ne.s32 	%p1, %r15, 0;
	setp.lt.s32 	%p2, %r12, 1;
	or.pred  	%p3, %p1, %p2;
	@%p3 bra 	$L__BB3_41;
	and.b32  	%r1, %r12, 7;
	setp.lt.u32 	%p4, %r12, 8;
	mov.b32 	%r35, 0;
	@%p4 bra 	$L__BB3_20;
	and.b32  	%r35, %r12, 2147483640;
	neg.s32 	%r33, %r35;
	add.s64 	%rd24, %rd2, 32;
	add.s64 	%rd23, %rd1, 16;
$L__BB3_3:
	.pragma "nounroll";
	ld.global.f64 	%fd43, [%rd2];
	ld.global.f64 	%fd2, [%rd24+-32];
	setp.geu.f64 	%p5, %fd43, %fd2;
	@%p5 bra 	$L__BB3_5;
	st.global.f64 	[%rd2], %fd2;
	ld.global.u32 	%r17, [%rd23+-16];
	st.global.u32 	[%rd1], %r17;
	ld.global.f64 	%fd43, [%rd2];
$L__BB3_5:
	ld.global.f64 	%fd5, [%rd24+-24];
	setp.geu.f64 	%p6, %fd43, %fd5;
	@%p6 bra 	$L__BB3_7;
	st.global.f64 	[%rd2], %fd5;
	ld.global.u32 	%r18, [%rd23+-12];
	st.global.u32 	[%rd1], %r18;
	ld.global.f64 	%fd43, [%rd2];
$L__BB3_7:
	ld.global.f64 	%fd8, [%rd24+-16];
	setp.geu.f64 	%p7, %fd43, %fd8;
	@%p7 bra 	$L__BB3_9;
	st.global.f64 	[%rd2], %fd8;
	ld.global.u32 	%r19, [%rd23+-8];
	st.global.u32 	[%rd1], %r19;
	ld.global.f64 	%fd43, [%rd2];
$L__BB3_9:
	ld.global.f64 	%fd11, [%rd24+-8];
	setp.geu.f64 	%p8, %fd43, %fd11;
	@%p8 bra 	$L__BB3_11;
	st.global.f64 	[%rd2], %fd11;
	ld.global.u32 	%r20, [%rd23+-4];
	st.global.u32 	[%rd1], %r20;
	ld.global.f64 	%fd43, [%rd2];
$L__BB3_11:
	ld.global.f64 	%fd14, [%rd24];
	setp.geu.f64 	%p9, %fd43, %fd14;
	@%p9 bra 	$L__BB3_13;
	st.global.f64 	[%rd2], %fd14;
	ld.global.u32 	%r21, [%rd23];
	st.global.u32 	[%rd1], %r21;
	ld.global.f64 	%fd43, [%rd2];
$L__BB3_13:
	ld.global.f64 	%fd17, [%rd24+8];
	setp.geu.f64 	%p10, %fd43, %fd17;
	@%p10 bra 	$L__BB3_15;
	st.global.f64 	[%rd2], %fd17;
	ld.global.u32 	%r22, [%rd23+4];
	st.global.u32 	[%rd1], %r22;
	ld.global.f64 	%fd43, [%rd2];
$L__BB3_15:
	ld.global.f64 	%fd20, [%rd24+16];
	setp.geu.f64 	%p11, %fd43, %fd20;
	@%p11 bra 	$L__BB3_17;
	st.global.f64 	[%rd2], %fd20;
	ld.global.u32 	%r23, [%rd23+8];
	st.global.u32 	[%rd1], %r23;
	ld.global.f64 	%fd43, [%rd2];
$L__BB3_17:
	ld.global.f64 	%fd23, [%rd24+24];
	setp.geu.f64 	%p12, %fd43, %fd23;
	@%p12 bra 	$L__BB3_19;
	st.global.f64 	[%rd2], %fd23;
	ld.global.u32 	%r24, [%rd23+12];
	st.global.u32 	[%rd1], %r24;
$L__BB3_19:
	add.s32 	%r33, %r33, 8;
	add.s64 	%rd24, %rd24, 64;
	add.s64 	%rd23, %rd23, 32;
	setp.ne.s32 	%p13, %r33, 0;
	@%p13 bra 	$L__BB3_3;
$L__BB3_20:
	setp.eq.s32 	%p14, %r1, 0;
	@%p14 bra 	$L__BB3_41;
	and.b32  	%r7, %r12, 3;
	setp.lt.u32 	%p15, %r1, 4;
	@%p15 bra 	$L__BB3_31;
	ld.global.f64 	%fd50, [%rd2];
	mul.wide.u32 	%rd15, %r35, 8;
	add.s64 	%rd9, %rd2, %rd15;
	ld.global.f64 	%fd25, [%rd9];
	setp.geu.f64 	%p16, %fd50, %fd25;
	mul.wide.u32 	%rd16, %r35, 4;
	add.s64 	%rd10, %rd1, %rd16;
	@%p16 bra 	$L__BB3_24;
	st.global.f64 	[%rd2], %fd25;
	ld.global.u32 	%r25, [%rd10];
	st.global.u32 	[%rd1], %r25;
	ld.global.f64 	%fd50, [%rd2];
$L__BB3_24:
	ld.global.f64 	%fd28, [%rd9+8];
	setp.geu.f64 	%p17, %fd50, %fd28;
	@%p17 bra 	$L__BB3_26;
	st.global.f64 	[%rd2], %fd28;
	ld.global.u32 	%r26, [%rd10+4];
	st.global.u32 	[%rd1], %r26;
	ld.global.f64 	%fd50, [%rd2];
$L__BB3_26:
	ld.global.f64 	%fd31, [%rd9+16];
	setp.geu.f64 	%p18, %fd50, %fd31;
	@%p18 bra 	$L__BB3_28;
	st.global.f64 	[%rd2], %fd31;
	ld.global.u32 	%r27, [%rd10+8];
	st.global.u32 	[%rd1], %r27;
	ld.global.f64 	%fd50, [%rd2];
$L__BB3_28:
	ld.global.f64 	%fd34, [%rd9+24];
	setp.geu.f64 	%p19, %fd50, %fd34;
	@%p19 bra 	$L__BB3_30;
	st.global.f64 	[%rd2], %fd34;
	ld.global.u32 	%r28, [%rd10+12];
	st.global.u32 	[%rd1], %r28;
$L__BB3_30:
	add.s32 	%r35, %r35, 4;
$L__BB3_31:
	setp.eq.s32 	%p20, %r7, 0;
	@%p20 bra 	$L__BB3_41;
	setp.eq.s32 	%p21, %r7, 1;
	@%p21 bra 	$L__BB3_38;
	ld.global.f64 	%fd52, [%rd2];
	mul.wide.u32 	%rd17, %r35, 8;
	add.s64 	%rd11, %rd2, %rd17;
	ld.global.f64 	%fd36, [%rd11];
	setp.geu.f64 	%p22, %fd52, %fd36;
	mul.wide.u32 	%rd18, %r35, 4;
	add.s64 	%rd12, %rd1, %rd18;
	@%p22 bra 	$L__BB3_35;
	st.global.f64 	[%rd2], %fd36;
	ld.global.u32 	%r29, [%rd12];
	st.global.u32 	[%rd1], %r29;
	ld.global.f64 	%fd52, [%rd2];
$L__BB3_35:
	ld.global.f64 	%fd39, [%rd11+8];
	setp.geu.f64 	%p23, %fd52, %fd39;
	@%p23 bra 	$L__BB3_37;
	st.global.f64 	[%rd2], %fd39;
	ld.global.u32 	%r30, [%rd12+4];
	st.global.u32 	[%rd1], %r30;
$L__BB3_37:
	add.s32 	%r35, %r35, 2;
$L__BB3_38:
	and.b32  	%r31, %r12, 1;
	setp.eq.b32 	%p24, %r31, 1;
	not.pred 	%p25, %p24;
	@%p25 bra 	$L__BB3_41;
	ld.global.f64 	%fd41, [%rd2];
	mul.wide.u32 	%rd19, %r35, 8;
	add.s64 	%rd20, %rd2, %rd19;
	ld.global.f64 	%fd40, [%rd20];
	setp.geu.f64 	%p26, %fd41, %fd40;
	@%p26 bra 	$L__BB3_41;
	st.global.f64 	[%rd2], %fd40;
	mul.wide.u32 	%rd21, %r35, 4;
	add.s64 	%rd22, %rd1, %rd21;
	ld.global.u32 	%r32, [%rd22];
	st.global.u32 	[%rd1], %r32;
$L__BB3_41:
	bar.sync 	0;
	ret;

}
	// .globl	_Z8findmax1PdS_iPi
.visible .entry _Z8findmax1PdS_iPi(
	.param .u64 .ptr .align 1 _Z8findmax1PdS_iPi_param_0,
	.param .u64 .ptr .align 1 _Z8findmax1PdS_iPi_param_1,
	.param .u32 _Z8findmax1PdS_iPi_param_2,
	.param .u64 .ptr .align 1 _Z8findmax1PdS_iPi_param_3
)
{
	.reg .pred 	%p<6>;
	.reg .b32 	%r<10>;
	.reg .b64 	%rd<18>;
	.reg .b64 	%fd<4>;

	ld.param.u64 	%rd3, [_Z8findmax1PdS_iPi_param_0];
	ld.param.u64 	%rd4, [_Z8findmax1PdS_iPi_param_1];
	ld.param.u32 	%r5, [_Z8findmax1PdS_iPi_param_2];
	ld.param.u64 	%rd5, [_Z8findmax1PdS_iPi_param_3];
	cvta.to.global.u64 	%rd6, %rd4;
	cvta.to.global.u64 	%rd7, %rd5;
	mov.u32 	%r1, %tid.x;
	mul.wide.u32 	%rd8, %r1, 4;
	add.s64 	%rd1, %rd7, %rd8;
	st.global.u32 	[%rd1], %r1;
	setp.lt.u32 	%p1, %r1, %r5;
	mul.wide.u32 	%rd9, %r1, 8;
	add.s64 	%rd2, %rd6, %rd9;
	@%p1 bra 	$L__BB4_2;
	cvta.to.global.u64 	%rd10, %rd3;
	mov.u32 	%r6, %ntid.x;
	mad.lo.s32 	%r7, %r1, %r6, %r5;
	mul.wide.u32 	%rd11, %r7, 8;
	add.s64 	%rd12, %rd10, %rd11;
	ld.global.f64 	%fd2, [%rd12];
	st.global.f64 	[%rd2], %fd2;
	bra.uni 	$L__BB4_3;
$L__BB4_2:
	mov.b64 	%rd13, 0;
	st.global.u64 	[%rd2], %rd13;
$L__BB4_3:
	bar.sync 	0;
	mov.u32 	%r9, %ntid.x;
	setp.lt.u32 	%p2, %r9, 2;
	@%p2 bra 	$L__BB4_8;
$L__BB4_4:
	mov.u32 	%r3, %r9;
	shr.u32 	%r9, %r3, 1;
	setp.ge.u32 	%p3, %r1, %r9;
	@%p3 bra 	$L__BB4_7;
	ld.global.f64 	%fd3, [%rd2];
	mul.wide.u32 	%rd14, %r9, 8;
	add.s64 	%rd15, %rd2, %rd14;
	ld.global.f64 	%fd1, [%rd15];
	setp.geu.f64 	%p4, %fd3, %fd1;
	@%p4 bra 	$L__BB4_7;
	st.global.f64 	[%rd2], %fd1;
	mul.wide.u32 	%rd16, %r9, 4;
	add.s64 	%rd17, %rd1, %rd16;
	ld.global.u32 	%r8, [%rd17];
	st.global.u32 	[%rd1], %r8;
$L__BB4_7:
	bar.sync 	0;
	setp.gt.u32 	%p5, %r3, 3;
	@%p5 bra 	$L__BB4_4;
$L__BB4_8:
	ret;

}
	// .globl	_Z8pivotingPdS_iPi
.visible .entry _Z8pivotingPdS_iPi(
	.param .u64 .ptr .align 1 _Z8pivotingPdS_iPi_param_0,
	.param .u64 .ptr .align 1 _Z8pivotingPdS_iPi_param_1,
	.param .u32 _Z8pivotingPdS_iPi_param_2,
	.param .u64 .ptr .align 1 _Z8pivotingPdS_iPi_param_3
)
{
	.reg .pred 	%p<3>;
	.reg .b32 	%r<9>;
	.reg .b64 	%rd<11>;
	.reg .b64 	%fd<4>;

	ld.param.u64 	%rd1, [_Z8pivotingPdS_iPi_param_0];
	ld.param.u64 	%rd3, [_Z8pivotingPdS_iPi_param_1];
	ld.param.u32 	%r2, [_Z8pivotingPdS_iPi_param_2];
	ld.param.u64 	%rd2, [_Z8pivotingPdS_iPi_param_3];
	cvta.to.global.u64 	%rd4, %rd3;
	ld.global.f64 	%fd1, [%rd4];
	setp.neu.f64 	%p1, %fd1, 0d0000000000000000;
	@%p1 bra 	$L__BB5_2;
	bar.sync 	0;
	bra.uni 	$L__BB5_5;
$L__BB5_2:
	mov.u32 	%r3, %ctaid.x;
	mov.u32 	%r4, %ntid.x;
	mov.u32 	%r5, %tid.x;
	mad.lo.s32 	%r1, %r3, %r4, %r5;
	setp.gt.s32 	%p2, %r1, 7007;
	@%p2 bra 	$L__BB5_4;
	cvta.to.global.u64 	%rd5, %rd1;
	cvta.to.global.u64 	%rd6, %rd2;
	ld.global.u32 	%r6, [%rd6];
	mad.lo.s32 	%r7, %r6, 7008, %r1;
	mul.wide.s32 	%rd7, %r7, 8;
	add.s64 	%rd8, %rd5, %rd7;
	ld.global.f64 	%fd2, [%rd8];
	mad.lo.s32 	%r8, %r2, 7008, %r1;
	mul.wide.s32 	%rd9, %r8, 8;
	add.s64 	%rd10, %rd5, %rd9;
	ld.global.f64 	%fd3, [%rd10];
	st.global.f64 	[%rd8], %fd3;
	st.global.f64 	[%rd10], %fd2;
$L__BB5_4:
	bar.sync 	0;
$L__BB5_5:
	ret;

}
	// .globl	_Z9solveCudaPdS_i
.visible .entry _Z9solveCudaPdS_i(
	.param .u64 .ptr .align 1 _Z9solveCudaPdS_i_param_0,
	.param .u64 .ptr .align 1 _Z9solveCudaPdS_i_param_1,
	.param .u32 _Z9solveCudaPdS_i_param_2
)
{
	.reg .pred 	%p<12>;
	.reg .b16 	%rs<9>;
	.reg .b32 	%r<45>;
	.reg .b64 	%rd<32>;
	.reg .b64 	%fd<141>;

	ld.param.u64 	%rd8, [_Z9solveCudaPdS_i_param_0];
	ld.param.u64 	%rd9, [_Z9solveCudaPdS_i_param_1];
	ld.param.u32 	%r24, [_Z9solveCudaPdS_i_param_2];
	cvta.to.global.u64 	%rd1, %rd9;
	cvta.to.global.u64 	%rd2, %rd8;
	shl.b32 	%r1, %r24, 5;
	mul.lo.s32 	%r25, %r24, 223968;
	mul.wide.s32 	%rd10, %r25, 8;
	add.s64 	%rd11, %rd2, %rd10;
	ld.global.f64 	%fd14, [%rd11+56000];
	ld.global.f64 	%fd15, [%rd11+55992];
	div.rn.f64 	%fd16, %fd14, %fd15;
	st.global.f64 	[%rd1+55992], %fd16;
	add.s64 	%rd3, %rd1, -56;
	mov.b32 	%r38, 6998;
	mov.b32 	%r37, 0;
	mov.b16 	%rs7, 0;
	mov.u16 	%rs8, %rs7;
$L__BB6_1:
	add.s16 	%rs7, %rs7, 1;
	add.s16 	%rs8, %rs8, 1;
	add.s32 	%r4, %r37, 1;
	mul.lo.s32 	%r5, %r38, %r1;
	mul.wide.s32 	%rd12, %r5, 8;
	add.s64 	%rd4, %rd2, %rd12;
	ld.global.f64 	%fd140, [%rd4+56000];
	setp.lt.u32 	%p1, %r37, 15;
	mov.b32 	%r43, 6999;
	@%p1 bra 	$L__BB6_5;
	and.b32  	%r29, %r4, -16;
	neg.s32 	%r40, %r29;
	add.s64 	%rd5, %rd4, -56;
	mov.b32 	%r41, 6999;
	mov.b32 	%r39, 0;
$L__BB6_3:
	.pragma "nounroll";
	mul.wide.s32 	%rd15, %r41, 8;
	add.s64 	%rd16, %rd5, %rd15;
	add.s64 	%rd17, %rd3, %rd15;
	ld.global.f64 	%fd17, [%rd16+56];
	ld.global.f64 	%fd18, [%rd17+56];
	mul.f64 	%fd19, %fd17, %fd18;
	sub.f64 	%fd20, %fd140, %fd19;
	st.global.f64 	[%rd4+56000], %fd20;
	ld.global.f64 	%fd21, [%rd16+48];
	ld.global.f64 	%fd22, [%rd17+48];
	mul.f64 	%fd23, %fd21, %fd22;
	sub.f64 	%fd24, %fd20, %fd23;
	st.global.f64 	[%rd4+56000], %fd24;
	ld.global.f64 	%fd25, [%rd16+40];
	ld.global.f64 	%fd26, [%rd17+40];
	mul.f64 	%fd27, %fd25, %fd26;
	sub.f64 	%fd28, %fd24, %fd27;
	st.global.f64 	[%rd4+56000], %fd28;
	ld.global.f64 	%fd29, [%rd16+32];
	ld.global.f64 	%fd30, [%rd17+32];
	mul.f64 	%fd31, %fd29, %fd30;
	sub.f64 	%fd32, %fd28, %fd31;
	st.global.f64 	[%rd4+56000], %fd32;
	ld.global.f64 	%fd33, [%rd16+24];
	ld.global.f64 	%fd34, [%rd17+24];
	mul.f64 	%fd35, %fd33, %fd34;
	sub.f64 	%fd36, %fd32, %fd35;
	st.global.f64 	[%rd4+56000], %fd36;
	ld.global.f64 	%fd37, [%rd16+16];
	ld.global.f64 	%fd38, [%rd17+16];
	mul.f64 	%fd39, %fd37, %fd38;
	sub.f64 	%fd40, %fd36, %fd39;
	st.global.f64 	[%rd4+56000], %fd40;
	ld.global.f64 	%fd41, [%rd16+8];
	ld.global.f64 	%fd42, [%rd17+8];
	mul.f64 	%fd43, %fd41, %fd42;
	sub.f64 	%fd44, %fd40, %fd43;
	st.global.f64 	[%rd4+56000], %fd44;
	ld.global.f64 	%fd45, [%rd16];
	ld.global.f64 	%fd46, [%rd17];
	mul.f64 	%fd47, %fd45, %fd46;
	sub.f64 	%fd48, %fd44, %fd47;
	st.global.f64 	[%rd4+56000], %fd48;
	ld.global.f64 	%fd49, [%rd16+-8];
	ld.global.f64 	%fd50, [%rd17+-8];
	mul.f64 	%fd51, %fd49, %fd50;
	sub.f64 	%fd52, %fd48, %fd51;
	st.global.f64 	[%rd4+56000], %fd52;
	ld.global.f64 	%fd53, [%rd16+-16];
	ld.global.f64 	%fd54, [%rd17+-16];
	mul.f64 	%fd55, %fd53, %fd54;
	sub.f64 	%fd56, %fd52, %fd55;
	st.global.f64 	[%rd4+56000], %fd56;
	ld.global.f64 	%fd57, [%rd16+-24];
	ld.global.f64 	%fd58, [%rd17+-24];
	mul.f64 	%fd59, %fd57, %fd58;
	sub.f64 	%fd60, %fd56, %fd59;
	st.global.f64 	[%rd4+56000], %fd60;
	ld.global.f64 	%fd61, [%rd16+-32];
	ld.global.f64 	%fd62, [%rd17+-32];
	mul.f64 	%fd63, %fd61, %fd62;
	sub.f64 	%fd64, %fd60, %fd63;
	st.global.f64 	[%rd4+56000], %fd64;
	ld.global.f64 	%fd65, [%rd16+-40];
	ld.global.f64 	%fd66, [%rd17+-40];
	mul.f64 	%fd67, %fd65, %fd66;
	sub.f64 	%fd68, %fd64, %fd67;
	st.global.f64 	[%rd4+56000], %fd68;
	ld.global.f64 	%fd69, [%rd16+-48];
	ld.global.f64 	%fd70, [%rd17+-48];
	mul.f64 	%fd71, %fd69, %fd70;
	sub.f64 	%fd72, %fd68, %fd71;
	st.global.f64 	[%rd4+56000], %fd72;
	ld.global.f64 	%fd73, [%rd16+-56];
	ld.global.f64 	%fd74, [%rd17+-56];
	mul.f64 	%fd75, %fd73, %fd74;
	sub.f64 	%fd76, %fd72, %fd75;
	st.global.f64 	[%rd4+56000], %fd76;
	ld.global.f64 	%fd77, [%rd16+-64];
	ld.global.f64 	%fd78, [%rd17+-64];
	mul.f64 	%fd79, %fd77, %fd78;
	sub.f64 	%fd140, %fd76, %fd79;
	st.global.f64 	[%rd4+56000], %fd140;
	add.s32 	%r41, %r41, -16;
	add.s32 	%r40, %r40, 16;
	add.s32 	%r39, %r39, -16;
	setp.ne.s32 	%p2, %r40, 0;
	@%p2 bra 	$L__BB6_3;
	add.s32 	%r43, %r39, 6999;
$L__BB6_5:
	and.b32  	%r30, %r4, 15;
	setp.eq.s32 	%p3, %r30, 0;
	@%p3 bra 	$L__BB6_15;
	cvt.u32.u16 	%r31, %rs8;
	and.b32  	%r15, %r31, 15;
	add.s32 	%r32, %r15, -1;
	setp.lt.u32 	%p4, %r32, 7;
	@%p4 bra 	$L__BB6_8;
	mul.wide.s32 	%rd18, %r43, 8;
	add.s64 	%rd19, %rd4, %rd18;
	ld.global.f64 	%fd80, [%rd19];
	add.s64 	%rd20, %rd1, %rd18;
	ld.global.f64 	%fd81, [%rd20];
	mul.f64 	%fd82, %fd80, %fd81;
	sub.f64 	%fd83, %fd140, %fd82;
	st.global.f64 	[%rd4+56000], %fd83;
	ld.global.f64 	%fd84, [%rd19+-8];
	ld.global.f64 	%fd85, [%rd20+-8];
	mul.f64 	%fd86, %fd84, %fd85;
	sub.f64 	%fd87, %fd83, %fd86;
	st.global.f64 	[%rd4+56000], %fd87;
	ld.global.f64 	%fd88, [%rd19+-16];
	ld.global.f64 	%fd89, [%rd20+-16];
	mul.f64 	%fd90, %fd88, %fd89;
	sub.f64 	%fd91, %fd87, %fd90;
	st.global.f64 	[%rd4+56000], %fd91;
	ld.global.f64 	%fd92, [%rd19+-24];
	ld.global.f64 	%fd93, [%rd20+-24];
	mul.f64 	%fd94, %fd92, %fd93;
	sub.f64 	%fd95, %fd91, %fd94;
	st.global.f64 	[%rd4+56000], %fd95;
	ld.global.f64 	%fd96, [%rd19+-32];
	ld.global.f64 	%fd97, [%rd20+-32];
	mul.f64 	%fd98, %fd96, %fd97;
	sub.f64 	%fd99, %fd95, %fd98;
	st.global.f64 	[%rd4+56000], %fd99;
	ld.global.f64 	%fd100, [%rd19+-40];
	ld.global.f64 	%fd101, [%rd20+-40];
	mul.f64 	%fd102, %fd100, %fd101;
	sub.f64 	%fd103, %fd99, %fd102;
	st.global.f64 	[%rd4+56000], %fd103;
	ld.global.f64 	%fd104, [%rd19+-48];
	ld.global.f64 	%fd105, [%rd20+-48];
	mul.f64 	%fd106, %fd104, %fd105;
	sub.f64 	%fd107, %fd103, %fd106;
	st.global.f64 	[%rd4+56000], %fd107;
	ld.global.f64 	%fd108, [%rd19+-56];
	ld.global.f64 	%fd109, [%rd20+-56];
	mul.f64 	%fd110, %fd108, %fd109;
	sub.f64 	%fd140, %fd107, %fd110;
	st.global.f64 	[%rd4+56000], %fd140;
	add.s32 	%r43, %r43, -8;
$L__BB6_8:
	and.b32  	%r33, %r15, 7;
	setp.eq.s32 	%p5, %r33, 0;
	@%p5 bra 	$L__BB6_15;
	cvt.u32.u16 	%r34, %rs7;
	and.b32  	%r35, %r34, 7;
	and.b32  	%r18, %r34, 3;
	add.s32 	%r36, %r35, -1;
	setp.lt.u32 	%p6, %r36, 3;
	@%p6 bra 	$L__BB6_11;
	mul.wide.s32 	%rd21, %r43, 8;
	add.s64 	%rd22, %rd4, %rd21;
	ld.global.f64 	%fd111, [%rd22];
	add.s64 	%rd23, %rd1, %rd21;
	ld.global.f64 	%fd112, [%rd23];
	mul.f64 	%fd113, %fd111, %fd112;
	sub.f64 	%fd114, %fd140, %fd113;
	st.global.f64 	[%rd4+56000], %fd114;
	ld.global.f64 	%fd115, [%rd22+-8];
	ld.global.f64 	%fd116, [%rd23+-8];
	mul.f64 	%fd117, %fd115, %fd116;
	sub.f64 	%fd118, %fd114, %fd117;
	st.global.f64 	[%rd4+56000], %fd118;
	ld.global.f64 	%fd119, [%rd22+-16];
	ld.global.f64 	%fd120, [%rd23+-16];
	mul.f64 	%fd121, %fd119, %fd120;
	sub.f64 	%fd122, %fd118, %fd121;
	st.global.f64 	[%rd4+56000], %fd122;
	ld.global.f64 	%fd123, [%rd22+-24];
	ld.global.f64 	%fd124, [%rd23+-24];
	mul.f64 	%fd125, %fd123, %fd124;
	sub.f64 	%fd140, %fd122, %fd125;
	st.global.f64 	[%rd4+56000], %fd140;
	add.s32 	%r43, %r43, -4;
$L__BB6_11:
	setp.eq.s32 	%p7, %r18, 0;
	@%p7 bra 	$L__BB6_15;
	mul.wide.s32 	%rd24, %r43, 8;
	add.s64 	%rd6, %rd4, %rd24;
	ld.global.f64 	%fd126, [%rd6];
	add.s64 	%rd7, %rd1, %rd24;
	ld.global.f64 	%fd127, [%rd7];
	mul.f64 	%fd128, %fd126, %fd127;
	sub.f64 	%fd140, %fd140, %fd128;
	st.global.f64 	[%rd4+56000], %fd140;
	setp.eq.s32 	%p8, %r18, 1;
	@%p8 bra 	$L__BB6_15;
	ld.global.f64 	%fd129, [%rd6+-8];
	ld.global.f64 	%fd130, [%rd7+-8];
	mul.f64 	%fd131, %fd129, %fd130;
	sub.f64 	%fd140, %fd140, %fd131;
	st.global.f64 	[%rd4+56000], %fd140;
	setp.eq.s32 	%p9, %r18, 2;
	@%p9 bra 	$L__BB6_15;
	ld.global.f64 	%fd132, [%rd6+-16];
	ld.global.f64 	%fd133, [%rd7+-16];
	mul.f64 	%fd134, %fd132, %fd133;
	sub.f64 	%fd140, %fd140, %fd134;
	st.global.f64 	[%rd4+56000], %fd140;
$L__BB6_15:
	mul.wide.s32 	%rd25, %r38, 8;
	add.s64 	%rd26, %rd4, %rd25;
	ld.global.f64 	%fd13, [%rd26];
	setp.eq.f64 	%p10, %fd13, 0d0000000000000000;
	@%p10 bra 	$L__BB6_17;
	div.rn.f64 	%fd135, %fd140, %fd13;
	mul.wide.u32 	%rd30, %r38, 8;
	add.s64 	%rd31, %rd1, %rd30;
	st.global.f64 	[%rd31], %fd135;
	bra.uni 	$L__BB6_18;
$L__BB6_17:
	mul.wide.u32 	%rd27, %r38, 8;
	add.s64 	%rd28, %rd1, %rd27;
	mov.b64 	%rd29, 0;
	st.global.u64 	[%rd28], %rd29;
$L__BB6_18:
	add.s32 	%r21, %r38, -1;
	setp.ne.s32 	%p11, %r38, 0;
	mov.u32 	%r37, %r4;
	mov.u32 	%r38, %r21;
	@%p11 bra 	$L__BB6_1;
	ret;

}


// ===== COMPILED SASS (sm_100) =====

	.target	sm_100

	.elftype	@"ET_EXEC"


//--------------------- .note.nv.tkinfo           --------------------------
	.section	.note.nv.tkinfo,"",@"SHT_NOTE"
	.sectionflags	@"SHF_NOTE_NV_TKINFO"
	.tkinfo
        /*0018*/ 	.word	0x00000002
        /*0030*/ 	.string	""
        /*0030*/ 	.string	"ptxas"
        /*0030*/ 	.string	"Cuda compilation tools, release 13.0, V13.0.88"
        /*0030*/ 	.string	"Build cuda_13.0.r13.0/compiler.36424714_0"
        /*0030*/ 	.string	"-arch sm_100 -m 64 "



//--------------------- .note.nv.cuinfo           --------------------------
	.section	.note.nv.cuinfo,"",@"SHT_NOTE"
	.sectionflags	@"SHF_NOTE_NV_CUINFO"
        /*0018*/ 	.short	0x0002
        /*001a*/ 	.short	0x0064
        /*001c*/ 	.short	0x0082
	.zero		2


//--------------------- .nv.info                  --------------------------
	.section	.nv.info,"",@"SHT_CUDA_INFO"
	.align	4


	//----- nvinfo : EIATTR_REGCOUNT
	.align		4
        /*0000*/ 	.byte	0x04, 0x2f
        /*0002*/ 	.short	(.L_1 - .L_0)
	.align		4
.L_0:
        /*0004*/ 	.word	index@(_Z16completa_matricePd)
        /*0008*/ 	.word	0x00000008


	//----- nvinfo : EIATTR_FRAME_SIZE
	.align		4
.L_1:
        /*000c*/ 	.byte	0x04, 0x11
        /*000e*/ 	.short	(.L_3 - .L_2)
	.align		4
.L_2:
        /*0010*/ 	.word	index@(_Z16completa_matricePd)
        /*0014*/ 	.word	0x00000000


	//----- nvinfo : EIATTR_REGCOUNT
	.align		4
.L_3:
        /*0018*/ 	.byte	0x04, 0x2f
        /*001a*/ 	.short	(.L_5 - .L_4)
	.align		4
.L_4:
        /*001c*/ 	.word	index@(_Z9triangoloPdi)
        /*0020*/ 	.word	0x0000001c


	//----- nvinfo : EIATTR_FRAME_SIZE
	.align		4
.L_5:
        /*0024*/ 	.byte	0x04, 0x11
        /*0026*/ 	.short	(.L_7 - .L_6)
	.align		4
.L_6:
        /*0028*/ 	.word	index@($__internal_1_$__cuda_sm20_div_rn_f64_full)
        /*002c*/ 	.word	0x00000000


	//----- nvinfo : EIATTR_FRAME_SIZE
	.align		4
.L_7:
        /*0030*/ 	.byte	0x04, 0x11
        /*0032*/ 	.short	(.L_9 - .L_8)
	.align		4
.L_8:
        /*0034*/ 	.word	index@(_Z9triangoloPdi)
        /*0038*/ 	.word	0x00000000


	//----- nvinfo : EIATTR_REGCOUNT
	.align		4
.L_9:
        /*003c*/ 	.byte	0x04, 0x2f
        /*003e*/ 	.short	(.L_11 - .L_10)
	.align		4
.L_10:
        /*0040*/ 	.word	index@(_Z7findmaxPdS_iPi)
        /*0044*/ 	.word	0x0000000e


	//----- nvinfo : EIATTR_FRAME_SIZE
	.align		4
.L_11:
        /*0048*/ 	.byte	0x04, 0x11
        /*004a*/ 	.short	(.L_13 - .L_12)
	.align		4
.L_12:
        /*004c*/ 	.word	index@(_Z7findmaxPdS_iPi)
        /*0050*/ 	.word	0x00000000


	//----- nvinfo : EIATTR_REGCOUNT
	.align		4
.L_13:
        /*0054*/ 	.byte	0x04, 0x2f
        /*0056*/ 	.short	(.L_15 - .L_14)
	.align		4
.L_14:
        /*0058*/ 	.word	index@(_Z6getmaxPdPii)
        /*005c*/ 	.word	0x0000001c


	//----- nvinfo : EIATTR_FRAME_SIZE
	.align		4
.L_15:
        /*0060*/ 	.byte	0x04, 0x11
        /*0062*/ 	.short	(.L_17 - .L_16)
	.align		4
.L_16:
        /*0064*/ 	.word	index@(_Z6getmaxPdPii)
        /*0068*/ 	.word	0x00000000


	//----- nvinfo : EIATTR_REGCOUNT
	.align		4
.L_17:
        /*006c*/ 	.byte	0x04, 0x2f
        /*006e*/ 	.short	(.L_19 - .L_18)
	.align		4
.L_18:
        /*0070*/ 	.word	index@(_Z8findmax1PdS_iPi)
        /*0074*/ 	.word	0x00000010


	//----- nvinfo : EIATTR_FRAME_SIZE
	.align		4
.L_19:
        /*0078*/ 	.byte	0x04, 0x11
        /*007a*/ 	.short	(.L_21 - .L_20)
	.align		4
.L_20:
        /*007c*/ 	.word	index@(_Z8findmax1PdS_iPi)
        /*0080*/ 	.word	0x00000000


	//----- nvinfo : EIATTR_REGCOUNT
	.align		4
.L_21:
        /*0084*/ 	.byte	0x04, 0x2f
        /*0086*/ 	.short	(.L_23 - .L_22)
	.align		4
.L_22:
        /*0088*/ 	.word	index@(_Z8pivotingPdS_iPi)
        /*008c*/ 	.word	0x0000000e


	//----- nvinfo : EIATTR_FRAME_SIZE
	.align		4
.L_23:
        /*0090*/ 	.byte	0x04, 0x11
        /*0092*/ 	.short	(.L_25 - .L_24)
	.align		4
.L_24:
        /*0094*/ 	.word	index@(_Z8pivotingPdS_iPi)
        /*0098*/ 	.word	0x00000000


	//----- nvinfo : EIATTR_REGCOUNT
	.align		4
.L_25:
        /*009c*/ 	.byte	0x04, 0x2f
        /*009e*/ 	.short	(.L_27 - .L_26)
	.align		4
.L_26:
        /*00a0*/ 	.word	index@(_Z9solveCudaPdS_i)
        /*00a4*/ 	.word	0x0000001c


	//----- nvinfo : EIATTR_FRAME_SIZE
	.align		4
.L_27:
        /*00a8*/ 	.byte	0x04, 0x11
        /*00aa*/ 	.short	(.L_29 - .L_28)
	.align		4
.L_28:
        /*00ac*/ 	.word	index@($__internal_0_$__cuda_sm20_div_rn_f64_full)
        /*00b0*/ 	.word	0x00000000


	//----- nvinfo : EIATTR_FRAME_SIZE
	.align		4
.L_29:
        /*00b4*/ 	.byte	0x04, 0x11
        /*00b6*/ 	.short	(.L_31 - .L_30)
	.align		4
.L_30:
        /*00b8*/ 	.word	index@(_Z9solveCudaPdS_i)
        /*00bc*/ 	.word	0x00000000


	//----- nvinfo : EIATTR_MIN_STACK_SIZE
	.align		4
.L_31:
        /*00c0*/ 	.byte	0x04, 0x12
        /*00c2*/ 	.short	(.L_33 - .L_32)
	.align		4
.L_32:
        /*00c4*/ 	.word	index@(_Z9solveCudaPdS_i)
        /*00c8*/ 	.word	0x00000000


	//----- nvinfo : EIATTR_MIN_STACK_SIZE
	.align		4
.L_33:
        /*00cc*/ 	.byte	0x04, 0x12
        /*00ce*/ 	.short	(.L_35 - .L_34)
	.align		4
.L_34:
        /*00d0*/ 	.word	index@(_Z8pivotingPdS_iPi)
        /*00d4*/ 	.word	0x00000000


	//----- nvinfo : EIATTR_MIN_STACK_SIZE
	.align		4
.L_35:
        /*00d8*/ 	.byte	0x04, 0x12
        /*00da*/ 	.short	(.L_37 - .L_36)
	.align		4
.L_36:
        /*00dc*/ 	.word	index@(_Z8findmax1PdS_iPi)
        /*00e0*/ 	.word	0x00000000


	//----- nvinfo : EIATTR_MIN_STACK_SIZE
	.align		4
.L_37:
        /*00e4*/ 	.byte	0x04, 0x12
        /*00e6*/ 	.short	(.L_39 - .L_38)
	.align		4
.L_38:
        /*00e8*/ 	.word	index@(_Z6getmaxPdPii)
        /*00ec*/ 	.word	0x00000000


	//----- nvinfo : EIATTR_MIN_STACK_SIZE
	.align		4
.L_39:
        /*00f0*/ 	.byte	0x04, 0x12
        /*00f2*/ 	.short	(.L_41 - .L_40)
	.align		4
.L_40:
        /*00f4*/ 	.word	index@(_Z7findmaxPdS_iPi)
        /*00f8*/ 	.word	0x00000000


	//----- nvinfo : EIATTR_MIN_STACK_SIZE
	.align		4
.L_41:
        /*00fc*/ 	.byte	0x04, 0x12
        /*00fe*/ 	.short	(.L_43 - .L_42)
	.align		4
.L_42:
        /*0100*/ 	.word	index@(_Z9triangoloPdi)
        /*0104*/ 	.word	0x00000000


	//----- nvinfo : EIATTR_MIN_STACK_SIZE
	.align		4
.L_43:
        /*0108*/ 	.byte	0x04, 0x12
        /*010a*/ 	.short	(.L_45 - .L_44)
	.align		4
.L_44:
        /*010c*/ 	.word	index@(_Z16completa_matricePd)
        /*0110*/ 	.word	0x00000000
.L_45:


//--------------------- .nv.compat                --------------------------
	.section	.nv.compat,"",@"SHT_CUDA_COMPAT_INFO"
	.align	4
        /*0000*/ 	.byte	0x02, 0x09, 0x00, 0x00, 0x02, 0x02, 0x01, 0x00, 0x02, 0x05, 0x05, 0x00, 0x03, 0x07, 0x01, 0x01
        /*0010*/ 	.byte	0x02, 0x03, 0x00, 0x00, 0x02, 0x06, 0x01, 0x00, 0x04, 0x0b, 0x08, 0x00, 0x01, 0x00, 0x00, 0x00
        /*0020*/ 	.byte	0x00, 0x00, 0x00, 0x00


//--------------------- .nv.info._Z9solveCudaPdS_i --------------------------
	.section	.nv.info._Z9solveCudaPdS_i,"",@"SHT_CUDA_INFO"
	.sectionflags	@""
	.align	4


	//----- nvinfo : EIATTR_CUDA_API_VERSION
	.align		4
        /*0000*/ 	.byte	0x04, 0x37
        /*0002*/ 	.short	(.L_47 - .L_46)
.L_46:
        /*0004*/ 	.word	0x00000082


	//----- nvinfo : EIATTR_KPARAM_INFO
	.align		4
.L_47:
        /*0008*/ 	.byte	0x04, 0x17
        /*000a*/ 	.short	(.L_49 - .L_48)
.L_48:
        /*000c*/ 	.word	0x00000000
        /*0010*/ 	.short	0x0002
        /*0012*/ 	.short	0x0010
        /*0014*/ 	.byte	0x00, 0xf0, 0x11, 0x00


	//----- nvinfo : EIATTR_KPARAM_INFO
	.align		4
.L_49:
        /*0018*/ 	.byte	0x04, 0x17
        /*001a*/ 	.short	(.L_51 - .L_50)
.L_50:
        /*001c*/ 	.word	0x00000000
        /*0020*/ 	.short	0x0001
        /*0022*/ 	.short	0x0008
        /*0024*/ 	.byte	0x00, 0xf5, 0x21, 0x00


	//----- nvinfo : EIATTR_KPARAM_INFO
	.align		4
.L_51:
        /*0028*/ 	.byte	0x04, 0x17
        /*002a*/ 	.short	(.L_53 - .L_52)
.L_52:
        /*002c*/ 	.word	0x00000000
        /*0030*/ 	.short	0x0000
        /*0032*/ 	.short	0x0000
        /*0034*/ 	.byte	0x00, 0xf5, 0x21, 0x00


	//----- nvinfo : EIATTR_SPARSE_MMA_MASK
	.align		4
.L_53:
        /*0038*/ 	.byte	0x03, 0x50
        /*003a*/ 	.short	0x0000


	//----- nvinfo : EIATTR_MAXREG_COUNT
	.align		4
        /*003c*/ 	.byte	0x03, 0x1b
        /*003e*/ 	.short	0x00ff


	//----- nvinfo : EIATTR_MERCURY_ISA_VERSION
	.align		4
        /*0040*/ 	.byte	0x03, 0x5f
        /*0042*/ 	.short	0x0101


	//----- nvinfo : EIATTR_VRC_CTA_INIT_COUNT
	.align		4
        /*0044*/ 	.byte	0x02, 0x4a
	.zero		1
	.zero		1


	//----- nvinfo : EIATTR_EXIT_INSTR_OFFSETS
	.align		4
        /*0048*/ 	.byte	0x04, 0x1c
        /*004a*/ 	.short	(.L_55 - .L_54)


	//   ....[0]....
.L_54:
        /*004c*/ 	.word	0x00001000


	//----- nvinfo : EIATTR_CRS_STACK_SIZE
	.align		4
.L_55:
        /*0050*/ 	.byte	0x04, 0x1e
        /*0052*/ 	.short	(.L_57 - .L_56)
.L_56:
        /*0054*/ 	.word	0x00000000


	//----- nvinfo : EIATTR_CBANK_PARAM_SIZE
	.align		4
.L_57:
        /*0058*/ 	.byte	0x03, 0x19
        /*005a*/ 	.short	0x0014


	//----- nvinfo : EIATTR_PARAM_CBANK
	.align		4
        /*005c*/ 	.byte	0x04, 0x0a
        /*005e*/ 	.short	(.L_59 - .L_58)
	.align		4
.L_58:
        /*0060*/ 	.word	index@(.nv.constant0._Z9solveCudaPdS_i)
        /*0064*/ 	.short	0x0380
        /*0066*/ 	.short	0x0014


	//----- nvinfo : EIATTR_SW_WAR
	.align		4
.L_59:
        /*0068*/ 	.byte	0x04, 0x36
        /*006a*/ 	.short	(.L_61 - .L_60)
.L_60:
        /*006c*/ 	.word	0x00000008
.L_61:


//--------------------- .nv.info._Z8pivotingPdS_iPi --------------------------
	.section	.nv.info._Z8pivotingPdS_iPi,"",@"SHT_CUDA_INFO"
	.sectionflags	@""
	.align	4


	//----- nvinfo : EIATTR_CUDA_API_VERSION
	.align		4
        /*0000*/ 	.byte	0x04, 0x37
        /*0002*/ 	.short	(.L_63 - .L_62)
.L_62:
        /*0004*/ 	.word	0x00000082


	//----- nvinfo : EIATTR_KPARAM_INFO
	.align		4
.L_63:
        /*0008*/ 	.byte	0x04, 0x17
        /*000a*/ 	.short	(.L_65 - .L_64)
.L_64:
        /*000c*/ 	.word	0x00000000
        /*0010*/ 	.short	0x0003
        /*0012*/ 	.short	0x0018
        /*0014*/ 	.byte	0x00, 0xf5, 0x21, 0x00


	//----- nvinfo : EIATTR_KPARAM_INFO
	.align		4
.L_65:
        /*0018*/ 	.byte	0x04, 0x17
        /*001a*/ 	.short	(.L_67 - .L_66)
.L_66:
        /*001c*/ 	.word	0x00000000
        /*0020*/ 	.short	0x0002
        /*0022*/ 	.short	0x0010
        /*0024*/ 	.byte	0x00, 0xf0, 0x11, 0x00


	//----- nvinfo : EIATTR_KPARAM_INFO
	.align		4
.L_67:
        /*0028*/ 	.byte	0x04, 0x17
        /*002a*/ 	.short	(.L_69 - .L_68)
.L_68:
        /*002c*/ 	.word	0x00000000
        /*0030*/ 	.short	0x0001
        /*0032*/ 	.short	0x0008
        /*0034*/ 	.byte	0x00, 0xf5, 0x21, 0x00


	//----- nvinfo : EIATTR_KPARAM_INFO
	.align		4
.L_69:
        /*0038*/ 	.byte	0x04, 0x17
        /*003a*/ 	.short	(.L_71 - .L_70)
.L_70:
        /*003c*/ 	.word	0x00000000
        /*0040*/ 	.short	0x0000
        /*0042*/ 	.short	0x0000
        /*0044*/ 	.byte	0x00, 0xf5, 0x21, 0x00


	//----- nvinfo : EIATTR_SPARSE_MMA_MASK
	.align		4
.L_71:
        /*0048*/ 	.byte	0x03, 0x50
        /*004a*/ 	.short	0x0000


	//----- nvinfo : EIATTR_MAXREG_COUNT
	.align		4
        /*004c*/ 	.byte	0x03, 0x1b
        /*004e*/ 	.short	0x00ff


	//----- nvinfo : EIATTR_NUM_BARRIERS
	.align		4
        /*0050*/ 	.byte	0x02, 0x4c
        /*0052*/ 	.byte	0x01
	.zero		1


	//----- nvinfo : EIATTR_MERCURY_ISA_VERSION
	.align		4
        /*0054*/ 	.byte	0x03, 0x5f
        /*0056*/ 	.short	0x0101


	//----- nvinfo : EIATTR_VRC_CTA_INIT_COUNT
	.align		4
        /*0058*/ 	.byte	0x02, 0x4a
	.zero		1
	.zero		1


	//----- nvinfo : EIATTR_EXIT_INSTR_OFFSETS
	.align		4
        /*005c*/ 	.byte	0x04, 0x1c
        /*005e*/ 	.short	(.L_73 - .L_72)


	//   ....[0]....
.L_72:
        /*0060*/ 	.word	0x00000060


	//   ....[1]....
        /*0064*/ 	.word	0x000001c0


	//----- nvinfo : EIATTR_CRS_STACK_SIZE
	.align		4
.L_73:
        /*0068*/ 	.byte	0x04, 0x1e
        /*006a*/ 	.short	(.L_75 - .L_74)
.L_74:
        /*006c*/ 	.word	0x00000000


	//----- nvinfo : EIATTR_CBANK_PARAM_SIZE
	.align		4
.L_75:
        /*0070*/ 	.byte	0x03, 0x19
        /*0072*/ 	.short	0x0020


	//----- nvinfo : EIATTR_PARAM_CBANK
	.align		4
        /*0074*/ 	.byte	0x04, 0x0a
        /*0076*/ 	.short	(.L_77 - .L_76)
	.align		4
.L_76:
        /*0078*/ 	.word	index@(.nv.constant0._Z8pivotingPdS_iPi)
        /*007c*/ 	.short	0x0380
        /*007e*/ 	.short	0x0020


	//----- nvinfo : EIATTR_SW_WAR
	.align		4
.L_77:
        /*0080*/ 	.byte	0x04, 0x36
        /*0082*/ 	.short	(.L_79 - .L_78)
.L_78:
        /*0084*/ 	.word	0x00000008
.L_79:


//--------------------- .nv.info._Z8findmax1PdS_iPi --------------------------
	.section	.nv.info._Z8findmax1PdS_iPi,"",@"SHT_CUDA_INFO"
	.sectionflags	@""
	.align	4


	//----- nvinfo : EIATTR_CUDA_API_VERSION
	.align		4
        /*0000*/ 	.byte	0x04, 0x37
        /*0002*/ 	.short	(.L_81 - .L_80)
.L_80:
        /*0004*/ 	.word	0x00000082


	//----- nvinfo : EIATTR_KPARAM_INFO
	.align		4
.L_81:
        /*0008*/ 	.byte	0x04, 0x17
        /*000a*/ 	.short	(.L_83 - .L_82)
.L_82:
        /*000c*/ 	.word	0x00000000
        /*0010*/ 	.short	0x0003
        /*0012*/ 	.short	0x0018
        /*0014*/ 	.byte	0x00, 0xf5, 0x21, 0x00


	//----- nvinfo : EIATTR_KPARAM_INFO
	.align		4
.L_83:
        /*0018*/ 	.byte	0x04, 0x17
        /*001a*/ 	.short	(.L_85 - .L_84)
.L_84:
        /*001c*/ 	.word	0x00000000
        /*0020*/ 	.short	0x0002
        /*0022*/ 	.short	0x0010
        /*0024*/ 	.byte	0x00, 0xf0, 0x11, 0x00


	//----- nvinfo : EIATTR_KPARAM_INFO
	.align		4
.L_85:
        /*0028*/ 	.byte	0x04, 0x17
        /*002a*/ 	.short	(.L_87 - .L_86)
.L_86:
        /*002c*/ 	.word	0x00000000
        /*0030*/ 	.short	0x0001
        /*0032*/ 	.short	0x0008
        /*0034*/ 	.byte	0x00, 0xf5, 0x21, 0x00


	//----- nvinfo : EIATTR_KPARAM_INFO
	.align		4
.L_87:
        /*0038*/ 	.byte	0x04, 0x17
        /*003a*/ 	.short	(.L_89 - .L_88)
.L_88:
        /*003c*/ 	.word	0x00000000
        /*0040*/ 	.short	0x0000
        /*0042*/ 	.short	0x0000
        /*0044*/ 	.byte	0x00, 0xf5, 0x21, 0x00


	//----- nvinfo : EIATTR_SPARSE_MMA_MASK
	.align		4
.L_89:
        /*0048*/ 	.byte	0x03, 0x50
        /*004a*/ 	.short	0x0000


	//----- nvinfo : EIATTR_MAXREG_COUNT
	.align		4
        /*004c*/ 	.byte	0x03, 0x1b
        /*004e*/ 	.short	0x00ff


	//----- nvinfo : EIATTR_NUM_BARRIERS
	.align		4
        /*0050*/ 	.byte	0x02, 0x4c
        /*0052*/ 	.byte	0x01
	.zero		1


	//----- nvinfo : EIATTR_MERCURY_ISA_VERSION
	.align		4
        /*0054*/ 	.byte	0x03, 0x5f
        /*0056*/ 	.short	0x0101


	//----- nvinfo : EIATTR_VRC_CTA_INIT_COUNT
	.align		4
        /*0058*/ 	.byte	0x02, 0x4a
	.zero		1
	.zero		1


	//----- nvinfo : EIATTR_EXIT_INSTR_OFFSETS
	.align		4
        /*005c*/ 	.byte	0x04, 0x1c
        /*005e*/ 	.short	(.L_91 - .L_90)


	//   ....[0]....
.L_90:
        /*0060*/ 	.word	0x00000140


	//   ....[1]....
        /*0064*/ 	.word	0x00000270


	//----- nvinfo : EIATTR_CRS_STACK_SIZE
	.align		4
.L_91:
        /*0068*/ 	.byte	0x04, 0x1e
        /*006a*/ 	.short	(.L_93 - .L_92)
.L_92:
        /*006c*/ 	.word	0x00000000


	//----- nvinfo : EIATTR_CBANK_PARAM_SIZE
	.align		4
.L_93:
        /*0070*/ 	.byte	0x03, 0x19
        /*0072*/ 	.short	0x0020


	//----- nvinfo : EIATTR_PARAM_CBANK
	.align		4
        /*0074*/ 	.byte	0x04, 0x0a
        /*0076*/ 	.short	(.L_95 - .L_94)
	.align		4
.L_94:
        /*0078*/ 	.word	index@(.nv.constant0._Z8findmax1PdS_iPi)
        /*007c*/ 	.short	0x0380
        /*007e*/ 	.short	0x0020


	//----- nvinfo : EIATTR_SW_WAR
	.align		4
.L_95:
        /*0080*/ 	.byte	0x04, 0x36
        /*0082*/ 	.short	(.L_97 - .L_96)
.L_96:
        /*0084*/ 	.word	0x00000008
.L_97:


//--------------------- .nv.info._Z6getmaxPdPii   --------------------------
	.section	.nv.info._Z6getmaxPdPii,"",@"SHT_CUDA_INFO"
	.sectionflags	@""
	.align	4


	//----- nvinfo : EIATTR_CUDA_API_VERSION
	.align		4
        /*0000*/ 	.byte	0x04, 0x37
        /*0002*/ 	.short	(.L_99 - .L_98)
.L_98:
        /*0004*/ 	.word	0x00000082


	//----- nvinfo : EIATTR_KPARAM_INFO
	.align		4
.L_99:
        /*0008*/ 	.byte	0x04, 0x17
        /*000a*/ 	.short	(.L_101 - .L_100)
.L_100:
        /*000c*/ 	.word	0x00000000
        /*0010*/ 	.short	0x0002
        /*0012*/ 	.short	0x0010
        /*0014*/ 	.byte	0x00, 0xf0, 0x11, 0x00


	//----- nvinfo : EIATTR_KPARAM_INFO
	.align		4
.L_101:
        /*0018*/ 	.byte	0x04, 0x17
        /*001a*/ 	.short	(.L_103 - .L_102)
.L_102:
        /*001c*/ 	.word	0x00000000
        /*0020*/ 	.short	0x0001
        /*0022*/ 	.short	0x0008
        /*0024*/ 	.byte	0x00, 0xf5, 0x21, 0x00


	//----- nvinfo : EIATTR_KPARAM_INFO
	.align		4
.L_103:
        /*0028*/ 	.byte	0x04, 0x17
        /*002a*/ 	.short	(.L_105 - .L_104)
.L_104:
        /*002c*/ 	.word	0x00000000
        /*0030*/ 	.short	0x0000
        /*0032*/ 	.short	0x0000
        /*0034*/ 	.byte	0x00, 0xf5, 0x21, 0x00


	//----- nvinfo : EIATTR_SPARSE_MMA_MASK
	.align		4
.L_105:
        /*0038*/ 	.byte	0x03, 0x50
        /*003a*/ 	.short	0x0000


	//----- nvinfo : EIATTR_MAXREG_COUNT
	.align		4
        /*003c*/ 	.byte	0x03, 0x1b
        /*003e*/ 	.short	0x00ff


	//----- nvinfo : EIATTR_NUM_BARRIERS
	.align		4
        /*0040*/ 	.byte	0x02, 0x4c
        /*0042*/ 	.byte	0x01
	.zero		1


	//----- nvinfo : EIATTR_MERCURY_ISA_VERSION
	.align		4
        /*0044*/ 	.byte	0x03, 0x5f
        /*0046*/ 	.short	0x0101


	//----- nvinfo : EIATTR_VRC_CTA_INIT_COUNT
	.align		4
        /*0048*/ 	.byte	0x02, 0x4a
	.zero		1
	.zero		1


	//----- nvinfo : EIATTR_EXIT_INSTR_OFFSETS
	.align		4
        /*004c*/ 	.byte	0x04, 0x1c
        /*004e*/ 	.short	(.L_107 - .L_106)


	//   ....[0]....
.L_106:
        /*0050*/ 	.word	0x00000ac0


	//----- nvinfo : EIATTR_CRS_STACK_SIZE
	.align		4
.L_107:
        /*0054*/ 	.byte	0x04, 0x1e
        /*0056*/ 	.short	(.L_109 - .L_108)
.L_108:
        /*0058*/ 	.word	0x00000000


	//----- nvinfo : EIATTR_CBANK_PARAM_SIZE
	.align		4
.L_109:
        /*005c*/ 	.byte	0x03, 0x19
        /*005e*/ 	.short	0x0014


	//----- nvinfo : EIATTR_PARAM_CBANK
	.align		4
        /*0060*/ 	.byte	0x04, 0x0a
        /*0062*/ 	.short	(.L_111 - .L_110)
	.align		4
.L_110:
        /*0064*/ 	.word	index@(.nv.constant0._Z6getmaxPdPii)
        /*0068*/ 	.short	0x0380
        /*006a*/ 	.short	0x0014


	//----- nvinfo : EIATTR_SW_WAR
	.align		4
.L_111:
        /*006c*/ 	.byte	0x04, 0x36
        /*006e*/ 	.short	(.L_113 - .L_112)
.L_112:
        /*0070*/ 	.word	0x00000008
.L_113:


//--------------------- .nv.info._Z7findmaxPdS_iPi --------------------------
	.section	.nv.info._Z7findmaxPdS_iPi,"",@"SHT_CUDA_INFO"
	.sectionflags	@""
	.align	4


	//----- nvinfo : EIATTR_CUDA_API_VERSION
	.align		4
        /*0000*/ 	.byte	0x04, 0x37
        /*0002*/ 	.short	(.L_115 - .L_114)
.L_114:
        /*0004*/ 	.word	0x00000082


	//----- nvinfo : EIATTR_KPARAM_INFO
	.align		4
.L_115:
        /*0008*/ 	.byte	0x04, 0x17
        /*000a*/ 	.short	(.L_117 - .L_116)
.L_116:
        /*000c*/ 	.word	0x00000000
        /*0010*/ 	.short	0x0003
        /*0012*/ 	.short	0x0018
        /*0014*/ 	.byte	0x00, 0xf5, 0x21, 0x00


	//----- nvinfo : EIATTR_KPARAM_INFO
	.align		4
.L_117:
        /*0018*/ 	.byte	0x04, 0x17
        /*001a*/ 	.short	(.L_119 - .L_118)
.L_118:
        /*001c*/ 	.word	0x00000000
        /*0020*/ 	.short	0x0002
        /*0022*/ 	.short	0x0010
        /*0024*/ 	.byte	0x00, 0xf0, 0x11, 0x00


	//----- nvinfo : EIATTR_KPARAM_INFO
	.align		4
.L_119:
        /*0028*/ 	.byte	0x04, 0x17
        /*002a*/ 	.short	(.L_121 - .L_120)
.L_120:
        /*002c*/ 	.word	0x00000000
        /*0030*/ 	.short	0x0001
        /*0032*/ 	.short	0x0008
        /*0034*/ 	.byte	0x00, 0xf5, 0x21, 0x00


	//----- nvinfo : EIATTR_KPARAM_INFO
	.align		4
.L_121:
        /*0038*/ 	.byte	0x04, 0x17
        /*003a*/ 	.short	(.L_123 - .L_122)
.L_122:
        /*003c*/ 	.word	0x00000000
        /*0040*/ 	.short	0x0000
        /*0042*/ 	.short	0x0000
        /*0044*/ 	.byte	0x00, 0xf5, 0x21, 0x00


	//----- nvinfo : EIATTR_SPARSE_MMA_MASK
	.align		4
.L_123:
        /*0048*/ 	.byte	0x03, 0x50
        /*004a*/ 	.short	0x0000


	//----- nvinfo : EIATTR_MAXREG_COUNT
	.align		4
        /*004c*/ 	.byte	0x03, 0x1b
        /*004e*/ 	.short	0x00ff


	//----- nvinfo : EIATTR_NUM_BARRIERS
	.align		4
        /*0050*/ 	.byte	0x02, 0x4c
        /*0052*/ 	.byte	0x01
	.zero		1


	//----- nvinfo : EIATTR_MERCURY_ISA_VERSION
	.align		4
        /*0054*/ 	.byte	0x03, 0x5f
        /*0056*/ 	.short	0x0101


	//----- nvinfo : EIATTR_VRC_CTA_INIT_COUNT
	.align		4
        /*0058*/ 	.byte	0x02, 0x4a
	.zero		1
	.zero		1


	//----- nvinfo : EIATTR_EXIT_INSTR_OFFSETS
	.align		4
        /*005c*/ 	.byte	0x04, 0x1c
        /*005e*/ 	.short	(.L_125 - .L_124)


	//   ....[0]....
.L_124:
        /*0060*/ 	.word	0x000003d0


	//----- nvinfo : EIATTR_CRS_STACK_SIZE
	.align		4
.L_125:
        /*0064*/ 	.byte	0x04, 0x1e
        /*0066*/ 	.short	(.L_127 - .L_126)
.L_126:
        /*0068*/ 	.word	0x00000000


	//----- nvinfo : EIATTR_CBANK_PARAM_SIZE
	.align		4
.L_127:
        /*006c*/ 	.byte	0x03, 0x19
        /*006e*/ 	.short	0x0020


	//----- nvinfo : EIATTR_PARAM_CBANK
	.align		4
        /*0070*/ 	.byte	0x04, 0x0a
        /*0072*/ 	.short	(.L_129 - .L_128)
	.align		4
.L_128:
        /*0074*/ 	.word	index@(.nv.constant0._Z7findmaxPdS_iPi)
        /*0078*/ 	.short	0x0380
        /*007a*/ 	.short	0x0020


	//----- nvinfo : EIATTR_SW_WAR
	.align		4
.L_129:
        /*007c*/ 	.byte	0x04, 0x36
        /*007e*/ 	.short	(.L_131 - .L_130)
.L_130:
        /*0080*/ 	.word	0x00000008
.L_131:


//--------------------- .nv.info._Z9triangoloPdi  --------------------------
	.section	.nv.info._Z9triangoloPdi,"",@"SHT_CUDA_INFO"
	.sectionflags	@""
	.align	4


	//----- nvinfo : EIATTR_CUDA_API_VERSION
	.align		4
        /*0000*/ 	.byte	0x04, 0x37
        /*0002*/ 	.short	(.L_133 - .L_132)
.L_132:
        /*0004*/ 	.word	0x00000082


	//----- nvinfo : EIATTR_KPARAM_INFO
	.align		4
.L_133:
        /*0008*/ 	.byte	0x04, 0x17
        /*000a*/ 	.short	(.L_135 - .L_134)
.L_134:
        /*000c*/ 	.word	0x00000000
        /*0010*/ 	.short	0x0001
        /*0012*/ 	.short	0x0008
        /*0014*/ 	.byte	0x00, 0xf0, 0x11, 0x00


	//----- nvinfo : EIATTR_KPARAM_INFO
	.align		4
.L_135:
        /*0018*/ 	.byte	0x04, 0x17
        /*001a*/ 	.short	(.L_137 - .L_136)
.L_136:
        /*001c*/ 	.word	0x00000000
        /*0020*/ 	.short	0x0000
        /*0022*/ 	.short	0x0000
        /*0024*/ 	.byte	0x00, 0xf5, 0x21, 0x00


	//----- nvinfo : EIATTR_SPARSE_MMA_MASK
	.align		4
.L_137:
        /*0028*/ 	.byte	0x03, 0x50
        /*002a*/ 	.short	0x0000


	//----- nvinfo : EIATTR_MAXREG_COUNT
	.align		4
        /*002c*/ 	.byte	0x03, 0x1b
        /*002e*/ 	.short	0x00ff


	//----- nvinfo : EIATTR_NUM_BARRIERS
	.align		4
        /*0030*/ 	.byte	0x02, 0x4c
        /*0032*/ 	.byte	0x01
	.zero		1


	//----- nvinfo : EIATTR_MERCURY_ISA_VERSION
	.align		4
        /*0034*/ 	.byte	0x03, 0x5f
        /*0036*/ 	.short	0x0101


	//----- nvinfo : EIATTR_VRC_CTA_INIT_COUNT
	.align		4
        /*0038*/ 	.byte	0x02, 0x4a
	.zero		1
	.zero		1


	//----- nvinfo : EIATTR_EXIT_INSTR_OFFSETS
	.align		4
        /*003c*/ 	.byte	0x04, 0x1c
        /*003e*/ 	.short	(.L_139 - .L_138)


	//   ....[0]....
.L_138:
        /*0040*/ 	.word	0x00000430


	//----- nvinfo : EIATTR_CRS_STACK_SIZE
	.align		4
.L_139:
        /*0044*/ 	.byte	0x04, 0x1e
        /*0046*/ 	.short	(.L_141 - .L_140)
.L_140:
        /*0048*/ 	.word	0x00000000


	//----- nvinfo : EIATTR_CBANK_PARAM_SIZE
	.align		4
.L_141:
        /*004c*/ 	.byte	0x03, 0x19
        /*004e*/ 	.short	0x000c


	//----- nvinfo : EIATTR_PARAM_CBANK
	.align		4
        /*0050*/ 	.byte	0x04, 0x0a
        /*0052*/ 	.short	(.L_143 - .L_142)
	.align		4
.L_142:
        /*0054*/ 	.word	index@(.nv.constant0._Z9triangoloPdi)
        /*0058*/ 	.short	0x0380
        /*005a*/ 	.short	0x000c


	//----- nvinfo : EIATTR_SW_WAR
	.align		4
.L_143:
        /*005c*/ 	.byte	0x04, 0x36
        /*005e*/ 	.short	(.L_145 - .L_144)
.L_144:
        /*0060*/ 	.word	0x00000008
.L_145:


//--------------------- .nv.info._Z16completa_matricePd --------------------------
	.section	.nv.info._Z16completa_matricePd,"",@"SHT_CUDA_INFO"
	.sectionflags	@""
	.align	4


	//----- nvinfo : EIATTR_CUDA_API_VERSION
	.align		4
        /*0000*/ 	.byte	0x04, 0x37
        /*0002*/ 	.short	(.L_147 - .L_146)
.L_146:
        /*0004*/ 	.word	0x00000082


	//----- nvinfo : EIATTR_KPARAM_INFO
	.align		4
.L_147:
        /*0008*/ 	.byte	0x04, 0x17
        /*000a*/ 	.short	(.L_149 - .L_148)
.L_148:
        /*000c*/ 	.word	0x00000000
        /*0010*/ 	.short	0x0000
        /*0012*/ 	.short	0x0000
        /*0014*/ 	.byte	0x00, 0xf5, 0x21, 0x00


	//----- nvinfo : EIATTR_SPARSE_MMA_MASK
	.align		4
.L_149:
        /*0018*/ 	.byte	0x03, 0x50
        /*001a*/ 	.short	0x0000


	//----- nvinfo : EIATTR_MAXREG_COUNT
	.align		4
        /*001c*/ 	.byte	0x03, 0x1b
        /*001e*/ 	.short	0x00ff


	//----- nvinfo : EIATTR_MERCURY_ISA_VERSION
	.align		4
        /*0020*/ 	.byte	0x03, 0x5f
        /*0022*/ 	.short	0x0101


	//----- nvinfo : EIATTR_VRC_CTA_INIT_COUNT
	.align		4
        /*0024*/ 	.byte	0x02, 0x4a
	.zero		1
	.zero		1


	//----- nvinfo : EIATTR_EXIT_INSTR_OFFSETS
	.align		4
        /*0028*/ 	.byte	0x04, 0x1c
        /*002a*/ 	.short	(.L_151 - .L_150)


	//   ....[0]....
.L_150:
        /*002c*/ 	.word	0x000000e0


	//   ....[1]....
        /*0030*/ 	.word	0x00000130


	//----- nvinfo : EIATTR_CBANK_PARAM_SIZE
	.align		4
.L_151:
        /*0034*/ 	.byte	0x03, 0x19
        /*0036*/ 	.short	0x0008


	//----- nvinfo : EIATTR_PARAM_CBANK
	.align		4
        /*0038*/ 	.byte	0x04, 0x0a
        /*003a*/ 	.short	(.L_153 - .L_152)
	.align		4
.L_152:
        /*003c*/ 	.word	index@(.nv.constant0._Z16completa_matricePd)
        /*0040*/ 	.short	0x0380
        /*0042*/ 	.short	0x0008


	//----- nvinfo : EIATTR_SW_WAR
	.align		4
.L_153:
        /*0044*/ 	.byte	0x04, 0x36
        /*0046*/ 	.short	(.L_155 - .L_154)
.L_154:
        /*0048*/ 	.word	0x00000008
.L_155:


//--------------------- .nv.callgraph             --------------------------
	.section	.nv.callgraph,"",@"SHT_CUDA_CALLGRAPH"
	.align	4
	.sectionentsize	8
	.align		4
        /*0000*/ 	.word	0x00000000
	.align		4
        /*0004*/ 	.word	0xffffffff
	.align		4
        /*0008*/ 	.word	0x00000000
	.align		4
        /*000c*/ 	.word	0xfffffffe
	.align		4
        /*0010*/ 	.word	0x00000000
	.align		4
        /*0014*/ 	.word	0xfffffffd
	.align		4
        /*0018*/ 	.word	0x00000000
	.align		4
        /*001c*/ 	.word	0xfffffffc


//--------------------- .text._Z9solveCudaPdS_i   --------------------------
	.section	.text._Z9solveCudaPdS_i,"ax",@progbits
	.align	128
        .global         _Z9solveCudaPdS_i
        .type           _Z9solveCudaPdS_i,@function
        .size           _Z9solveCudaPdS_i,(.L_x_50 - _Z9solveCudaPdS_i)
        .other          _Z9solveCudaPdS_i,@"STO_CUDA_ENTRY STV_DEFAULT"
_Z9solveCudaPdS_i:
.text._Z9solveCudaPdS_i:
[----:B------:R-:W-:Y:S08]  /*0000*/  LDC R1, c[0x0][0x37c] ;  /* 0x0000df00ff017b82 */ /* 0x000ff00000000800 */
[----:B------:R-:W0:Y:S01]  /*0010*/  LDC R3, c[0x0][0x390] ;  /* 0x0000e400ff037b82 */ /* 0x000e220000000800 */
[----:B------:R-:W1:Y:S07]  /*0020*/  LDCU.64 UR8, c[0x0][0x358] ;  /* 0x00006b00ff0877ac */ /* 0x000e6e0008000a00 */
[----:B------:R-:W2:Y:S01]  /*0030*/  LDC.64 R6, c[0x0][0x380] ;  /* 0x0000e000ff067b82 */ /* 0x000ea20000000a00 */
[----:B0-----:R-:W-:-:S04]  /*0040*/  IMAD R3, R3, 0x36ae0, RZ ;  /* 0x00036ae003037824 */ /* 0x001fc800078e02ff */
[----:B--2---:R-:W-:-:S05]  /*0050*/  IMAD.WIDE R6, R3, 0x8, R6 ;  /* 0x0000000803067825 */ /* 0x004fca00078e0206 */
[----:B-1----:R-:W2:Y:S04]  /*0060*/  LDG.E.64 R4, desc[UR8][R6.64+0xdab8] ;  /* 0x00dab80806047981 */ /* 0x002ea8000c1e1b00 */
[----:B------:R-:W3:Y:S01]  /*0070*/  LDG.E.64 R8, desc[UR8][R6.64+0xdac0] ;  /* 0x00dac00806087981 */ /* 0x000ee2000c1e1b00 */
[----:B------:R-:W-:Y:S01]  /*0080*/  IMAD.MOV.U32 R2, RZ, RZ, 0x1 ;  /* 0x00000001ff027424 */ /* 0x000fe200078e00ff */
[----:B--2---:R-:W0:Y:S01]  /*0090*/  MUFU.RCP64H R3, R5 ;  /* 0x0000000500037308 */ /* 0x004e220000001800 */
[----:B---3--:R-:W-:-:S04]  /*00a0*/  FSETP.GEU.AND P1, PT, |R9|, 6.5827683646048100446e-37, PT ;  /* 0x036000000900780b */ /* 0x008fc80003f2e200 */
[----:B0-----:R-:W-:-:S08]  /*00b0*/  DFMA R10, -R4, R2, 1 ;  /* 0x3ff00000040a742b */ /* 0x001fd00000000102 */
[----:B------:R-:W-:-:S08]  /*00c0*/  DFMA R10, R10, R10, R10 ;  /* 0x0000000a0a0a722b */ /* 0x000fd0000000000a */
[----:B------:R-:W-:-:S08]  /*00d0*/  DFMA R10, R2, R10, R2 ;  /* 0x0000000a020a722b */ /* 0x000fd00000000002 */
[----:B------:R-:W-:-:S08]  /*00e0*/  DFMA R2, -R4, R10, 1 ;  /* 0x3ff000000402742b */ /* 0x000fd0000000010a */
[----:B------:R-:W-:-:S08]  /*00f0*/  DFMA R2, R10, R2, R10 ;  /* 0x000000020a02722b */ /* 0x000fd0000000000a */
[----:B------:R-:W-:-:S08]  /*0100*/  DMUL R10, R8, R2 ;  /* 0x00000002080a7228 */ /* 0x000fd00000000000 */
[----:B------:R-:W-:-:S08]  /*0110*/  DFMA R12, -R4, R10, R8 ;  /* 0x0000000a040c722b */ /* 0x000fd00000000108 */
[----:B------:R-:W-:-:S10]  /*0120*/  DFMA R2, R2, R12, R10 ;  /* 0x0000000c0202722b */ /* 0x000fd4000000000a */
[----:B------:R-:W-:-:S05]  /*0130*/  FFMA R0, RZ, R5, R3 ;  /* 0x00000005ff007223 */ /* 0x000fca0000000003 */
[----:B------:R-:W-:-:S13]  /*0140*/  FSETP.GT.AND P0, PT, |R0|, 1.469367938527859385e-39, PT ;  /* 0x001000000000780b */ /* 0x000fda0003f04200 */
[----:B------:R-:W-:Y:S05]  /*0150*/  @P0 BRA P1, `(.L_x_0) ;  /* 0x0000000000200947 */ /* 0x000fea0000800000 */
[----:B------:R-:W-:Y:S01]  /*0160*/  IMAD.MOV.U32 R2, RZ, RZ, R8 ;  /* 0x000000ffff027224 */ /* 0x000fe200078e0008 */
[----:B------:R-:W-:Y:S01]  /*0170*/  MOV R6, 0x1c0 ;  /* 0x000001c000067802 */ /* 0x000fe20000000f00 */
[----:B------:R-:W-:Y:S02]  /*0180*/  IMAD.MOV.U32 R3, RZ, RZ, R9 ;  /* 0x000000ffff037224 */ /* 0x000fe400078e0009 */
[----:B------:R-:W-:Y:S02]  /*0190*/  IMAD.MOV.U32 R8, RZ, RZ, R4 ;  /* 0x000000ffff087224 */ /* 0x000fe400078e0004 */
[----:B------:R-:W-:-:S07]  /*01a0*/  IMAD.MOV.U32 R9, RZ, RZ, R5 ;  /* 0x000000ffff097224 */ /* 0x000fce00078e0005 */
[----:B------:R-:W-:Y:S05]  /*01b0*/  CALL.REL.NOINC `($__internal_0_$__cuda_sm20_div_rn_f64_full) ;  /* 0x0000000c00947944 */ /* 0x000fea0003c00000 */
[----:B------:R-:W-:Y:S01]  /*01c0*/  IMAD.MOV.U32 R2, RZ, RZ, R14 ;  /* 0x000000ffff027224 */ /* 0x000fe200078e000e */
[----:B------:R-:W-:-:S07]  /*01d0*/  MOV R3, R15 ;  /* 0x0000000f00037202 */ /* 0x000fce0000000f00 */
.L_x_0:
[----:B------:R-:W0:Y:S01]  /*01e0*/  LDC.64 R8, c[0x0][0x388] ;  /* 0x0000e200ff087b82 */ /* 0x000e220000000a00 */
[----:B------:R-:W1:Y:S01]  /*01f0*/  LDCU.64 UR6, c[0x0][0x388] ;  /* 0x00007100ff0677ac */ /* 0x000e620008000a00 */
[----:B------:R-:W-:Y:S01]  /*0200*/  IMAD.MOV.U32 R0, RZ, RZ, 0x1b56 ;  /* 0x00001b56ff007424 */ /* 0x000fe200078e00ff */
[----:B------:R-:W-:Y:S02]  /*0210*/  PRMT R4, RZ, 0x7610, R4 ;  /* 0x00007610ff047816 */ /* 0x000fe40000000004 */
[----:B------:R-:W-:Y:S01]  /*0220*/  PRMT R5, RZ, 0x7610, R5 ;  /* 0x00007610ff057816 */ /* 0x000fe20000000005 */
[----:B------:R-:W-:Y:S02]  /*0230*/  UMOV UR4, URZ ;  /* 0x000000ff00047c82 */ /* 0x000fe40008000000 */
[----:B------:R-:W2:Y:S01]  /*0240*/  LDC R7, c[0x0][0x390] ;  /* 0x0000e400ff077b82 */ /* 0x000ea20000000800 */
[----:B-1----:R-:W-:-:S04]  /*0250*/  UIADD3 UR5, UP0, UPT, UR6, -0x38, URZ ;  /* 0xffffffc806057890 */ /* 0x002fc8000ff1e0ff */
[----:B------:R-:W-:Y:S01]  /*0260*/  UIADD3.X UR6, UPT, UPT, UR7, -0x1, URZ, UP0, !UPT ;  /* 0xffffffff07067890 */ /* 0x000fe200087fe4ff */
[----:B0-----:R0:W-:Y:S01]  /*0270*/  STG.E.64 desc[UR8][R8.64+0xdab8], R2 ;  /* 0x00dab80208007986 */ /* 0x0011e2000c101b08 */
[----:B--2---:R-:W-:-:S10]  /*0280*/  IMAD.SHL.U32 R7, R7, 0x20, RZ ;  /* 0x0000002007077824 */ /* 0x004fd400078e00ff */
.L_x_9:
[----:B01----:R-:W0:Y:S01]  /*0290*/  LDC.64 R2, c[0x0][0x380] ;  /* 0x0000e000ff027b82 */ /* 0x003e220000000a00 */
[----:B-----5:R-:W-:-:S04]  /*02a0*/  IMAD R9, R0, R7, RZ ;  /* 0x0000000700097224 */ /* 0x020fc800078e02ff */
[----:B0-----:R-:W-:-:S05]  /*02b0*/  IMAD.WIDE R2, R9, 0x8, R2 ;  /* 0x0000000809027825 */ /* 0x001fca00078e0202 */
[----:B------:R0:W5:Y:S01]  /*02c0*/  LDG.E.64 R8, desc[UR8][R2.64+0xdac0] ;  /* 0x00dac00802087981 */ /* 0x000162000c1e1b00 */
[----:B------:R-:W-:Y:S01]  /*02d0*/  UISETP.GE.U32.AND UP0, UPT, UR4, 0xf, UPT ;  /* 0x0000000f0400788c */ /* 0x000fe2000bf06070 */
[----:B------:R-:W-:Y:S01]  /*02e0*/  VIADD R4, R4, 0x1 ;  /* 0x0000000104047836 */ /* 0x000fe20000000000 */
[----:B------:R-:W-:Y:S01]  /*02f0*/  UIADD3 UR7, UPT, UPT, UR4, 0x1, URZ ;  /* 0x0000000104077890 */ /* 0x000fe2000fffe0ff */
[----:B------:R-:W-:Y:S02]  /*0300*/  VIADD R5, R5, 0x1 ;  /* 0x0000000105057836 */ /* 0x000fe40000000000 */
[----:B------:R-:W-:-:S04]  /*0310*/  IMAD.MOV.U32 R11, RZ, RZ, 0x1b57 ;  /* 0x00001b57ff0b7424 */ /* 0x000fc800078e00ff */
[----:B0-----:R-:W-:Y:S05]  /*0320*/  BRA.U !UP0, `(.L_x_1) ;  /* 0x0000000508387547 */ /* 0x001fea000b800000 */
[----:B------:R-:W-:Y:S01]  /*0330*/  HFMA2 R6, -RZ, RZ, 0, 0 ;  /* 0x00000000ff067431 */ /* 0x000fe200000001ff */
[----:B------:R-:W-:Y:S01]  /*0340*/  ULOP3.LUT UR4, UR7, 0xfffffff0, URZ, 0xc0, !UPT ;  /* 0xfffffff007047892 */ /* 0x000fe2000f8ec0ff */
[----:B------:R-:W-:-:S03]  /*0350*/  IMAD.MOV.U32 R15, RZ, RZ, 0x1b57 ;  /* 0x00001b57ff0f7424 */ /* 0x000fc600078e00ff */
[----:B------:R-:W-:-:S12]  /*0360*/  UIADD3 UR4, UPT, UPT, -UR4, URZ, URZ ;  /* 0x000000ff04047290 */ /* 0x000fd8000fffe1ff */
.L_x_2:
[----:B------:R-:W-:Y:S02]  /*0370*/  IMAD.U32 R10, RZ, RZ, UR5 ;  /* 0x00000005ff0a7e24 */ /* 0x000fe4000f8e00ff */
[----:B------:R-:W-:Y:S02]  /*0380*/  IMAD.U32 R11, RZ, RZ, UR6 ;  /* 0x00000006ff0b7e24 */ /* 0x000fe4000f8e00ff */
[----:B------:R-:W-:-:S04]  /*0390*/  IMAD.WIDE R12, R15, 0x8, R2 ;  /* 0x000000080f0c7825 */ /* 0x000fc800078e0202 */
[----:B------:R-:W-:Y:S01]  /*03a0*/  IMAD.WIDE R10, R15, 0x8, R10 ;  /* 0x000000080f0a7825 */ /* 0x000fe200078e020a */
[----:B0-----:R-:W2:Y:S04]  /*03b0*/  LDG.E.64 R16, desc[UR8][R12.64] ;  /* 0x000000080c107981 */ /* 0x001ea8000c1e1b00 */
[----:B------:R-:W2:Y:S02]  /*03c0*/  LDG.E.64 R18, desc[UR8][R10.64+0x38] ;  /* 0x000038080a127981 */ /* 0x000ea4000c1e1b00 */
[----:B--2--5:R-:W-:-:S07]  /*03d0*/  DFMA R16, -R16, R18, R8 ;  /* 0x000000121010722b */ /* 0x024fce0000000108 */
[----:B------:R0:W-:Y:S04]  /*03e0*/  STG.E.64 desc[UR8][R2.64+0xdac0], R16 ;  /* 0x00dac01002007986 */ /* 0x0001e8000c101b08 */
[----:B------:R-:W2:Y:S04]  /*03f0*/  LDG.E.64 R8, desc[UR8][R12.64+-0x8] ;  /* 0xfffff8080c087981 */ /* 0x000ea8000c1e1b00 */
[----:B------:R-:W2:Y:S02]  /*0400*/  LDG.E.64 R18, desc[UR8][R10.64+0x30] ;  /* 0x000030080a127981 */ /* 0x000ea4000c1e1b00 */
[----:B--2---:R-:W-:-:S07]  /*0410*/  DFMA R8, -R8, R18, R16 ;  /* 0x000000120808722b */ /* 0x004fce0000000110 */
[----:B------:R1:W-:Y:S04]  /*0420*/  STG.E.64 desc[UR8][R2.64+0xdac0], R8 ;  /* 0x00dac00802007986 */ /* 0x0003e8000c101b08 */
[----:B------:R-:W2:Y:S04]  /*0430*/  LDG.E.64 R18, desc[UR8][R12.64+-0x10] ;  /* 0xfffff0080c127981 */ /* 0x000ea8000c1e1b00 */
[----:B------:R-:W2:Y:S02]  /*0440*/  LDG.E.64 R20, desc[UR8][R10.64+0x28] ;  /* 0x000028080a147981 */ /* 0x000ea4000c1e1b00 */
[----:B--2---:R-:W-:-:S07]  /*0450*/  DFMA R18, -R18, R20, R8 ;  /* 0x000000141212722b */ /* 0x004fce0000000108 */
[----:B------:R2:W-:Y:S04]  /*0460*/  STG.E.64 desc[UR8][R2.64+0xdac0], R18 ;  /* 0x00dac01202007986 */ /* 0x0005e8000c101b08 */
[----:B------:R-:W3:Y:S04]  /*0470*/  LDG.E.64 R20, desc[UR8][R12.64+-0x18] ;  /* 0xffffe8080c147981 */ /* 0x000ee8000c1e1b00 */
[----:B------:R-:W3:Y:S02]  /*0480*/  LDG.E.64 R22, desc[UR8][R10.64+0x20] ;  /* 0x000020080a167981 */ /* 0x000ee4000c1e1b00 */
[----:B---3--:R-:W-:-:S07]  /*0490*/  DFMA R20, -R20, R22, R18 ;  /* 0x000000161414722b */ /* 0x008fce0000000112 */
[----:B------:R3:W-:Y:S04]  /*04a0*/  STG.E.64 desc[UR8][R2.64+0xdac0], R20 ;  /* 0x00dac01402007986 */ /* 0x0007e8000c101b08 */
[----:B0-----:R-:W4:Y:S04]  /*04b0*/  LDG.E.64 R16, desc[UR8][R12.64+-0x20] ;  /* 0xffffe0080c107981 */ /* 0x001f28000c1e1b00 */
[----:B------:R-:W4:Y:S02]  /*04c0*/  LDG.E.64 R22, desc[UR8][R10.64+0x18] ;  /* 0x000018080a167981 */ /* 0x000f24000c1e1b00 */
[----:B----4-:R-:W-:-:S07]  /*04d0*/  DFMA R16, -R16, R22, R20 ;  /* 0x000000161010722b */ /* 0x010fce0000000114 */
[----:B------:R0:W-:Y:S04]  /*04e0*/  STG.E.64 desc[UR8][R2.64+0xdac0], R16 ;  /* 0x00dac01002007986 */ /* 0x0001e8000c101b08 */
[----:B-1----:R-:W4:Y:S04]  /*04f0*/  LDG.E.64 R8, desc[UR8][R12.64+-0x28] ;  /* 0xffffd8080c087981 */ /* 0x002f28000c1e1b00 */
[----:B------:R-:W4:Y:S02]  /*0500*/  LDG.E.64 R22, desc[UR8][R10.64+0x10] ;  /* 0x000010080a167981 */ /* 0x000f24000c1e1b00 */
[----:B----4-:R-:W-:-:S07]  /*0510*/  DFMA R8, -R8, R22, R16 ;  /* 0x000000160808722b */ /* 0x010fce0000000110 */
[----:B------:R1:W-:Y:S04]  /*0520*/  STG.E.64 desc[UR8][R2.64+0xdac0], R8 ;  /* 0x00dac00802007986 */ /* 0x0003e8000c101b08 */
[----:B--2---:R-:W2:Y:S04]  /*0530*/  LDG.E.64 R18, desc[UR8][R12.64+-0x30] ;  /* 0xffffd0080c127981 */ /* 0x004ea8000c1e1b00 */
[----:B------:R-:W2:Y:S02]  /*0540*/  LDG.E.64 R22, desc[UR8][R10.64+0x8] ;  /* 0x000008080a167981 */ /* 0x000ea4000c1e1b00 */
[----:B--2---:R-:W-:-:S07]  /*0550*/  DFMA R18, -R18, R22, R8 ;  /* 0x000000161212722b */ /* 0x004fce0000000108 */
[----:B------:R2:W-:Y:S04]  /*0560*/  STG.E.64 desc[UR8][R2.64+0xdac0], R18 ;  /* 0x00dac01202007986 */ /* 0x0005e8000c101b08 */
[----:B---3--:R-:W3:Y:S04]  /*0570*/  LDG.E.64 R20, desc[UR8][R12.64+-0x38] ;  /* 0xffffc8080c147981 */ /* 0x008ee8000c1e1b00 */
        /* <DEDUP_REMOVED lines=27> */
[----:B------:R-:W4:Y:S04]  /*0730*/  LDG.E.64 R8, desc[UR8][R12.64+-0x70] ;  /* 0xffff90080c087981 */ /* 0x000f28000c1e1b00 */
[----:B--2---:R-:W4:Y:S02]  /*0740*/  LDG.E.64 R18, desc[UR8][R10.64+-0x38] ;  /* 0xffffc8080a127981 */ /* 0x004f24000c1e1b00 */
[----:B----4-:R-:W-:-:S07]  /*0750*/  DFMA R18, -R8, R18, R22 ;  /* 0x000000120812722b */ /* 0x010fce0000000116 */
[----:B------:R0:W-:Y:S04]  /*0760*/  STG.E.64 desc[UR8][R2.64+0xdac0], R18 ;  /* 0x00dac01202007986 */ /* 0x0001e8000c101b08 */
[----:B------:R-:W2:Y:S04]  /*0770*/  LDG.E.64 R8, desc[UR8][R12.64+-0x78] ;  /* 0xffff88080c087981 */ /* 0x000ea8000c1e1b00 */
[----:B---3--:R-:W2:Y:S01]  /*0780*/  LDG.E.64 R20, desc[UR8][R10.64+-0x40] ;  /* 0xffffc0080a147981 */ /* 0x008ea2000c1e1b00 */
[----:B------:R-:W-:Y:S01]  /*0790*/  UIADD3 UR4, UPT, UPT, UR4, 0x10, URZ ;  /* 0x0000001004047890 */ /* 0x000fe2000fffe0ff */
[----:B------:R-:W-:-:S02]  /*07a0*/  VIADD R6, R6, 0xfffffff0 ;  /* 0xfffffff006067836 */ /* 0x000fc40000000000 */
[----:B------:R-:W-:Y:S01]  /*07b0*/  VIADD R15, R15, 0xfffffff0 ;  /* 0xfffffff00f0f7836 */ /* 0x000fe20000000000 */
[----:B------:R-:W-:Y:S01]  /*07c0*/  UISETP.NE.AND UP0, UPT, UR4, URZ, UPT ;  /* 0x000000ff0400728c */ /* 0x000fe2000bf05270 */
[----:B--2---:R-:W-:-:S07]  /*07d0*/  DFMA R8, -R8, R20, R18 ;  /* 0x000000140808722b */ /* 0x004fce0000000112 */
[----:B------:R0:W-:Y:S01]  /*07e0*/  STG.E.64 desc[UR8][R2.64+0xdac0], R8 ;  /* 0x00dac00802007986 */ /* 0x0001e2000c101b08 */
[----:B------:R-:W-:Y:S05]  /*07f0*/  BRA.U UP0, `(.L_x_2) ;  /* 0xfffffff900dc7547 */ /* 0x000fea000b83ffff */
[----:B------:R-:W-:-:S07]  /*0800*/  VIADD R11, R6, 0x1b57 ;  /* 0x00001b57060b7836 */ /* 0x000fce0000000000 */
.L_x_1:
[----:B------:R-:W-:-:S09]  /*0810*/  ULOP3.LUT UP0, URZ, UR7, 0xf, URZ, 0xc0, !UPT ;  /* 0x0000000f07ff7892 */ /* 0x000fd2000f80c0ff */
[----:B------:R-:W-:Y:S05]  /*0820*/  BRA.U !UP0, `(.L_x_3) ;  /* 0x0000000508607547 */ /* 0x000fea000b800000 */
[----:B------:R-:W-:-:S04]  /*0830*/  LOP3.LUT R10, R5, 0xf, RZ, 0xc0, !PT ;  /* 0x0000000f050a7812 */ /* 0x000fc800078ec0ff */
[C---:B------:R-:W-:Y:S01]  /*0840*/  LOP3.LUT P1, RZ, R10.reuse, 0x7, RZ, 0xc0, !PT ;  /* 0x000000070aff7812 */ /* 0x040fe2000782c0ff */
[----:B------:R-:W-:-:S05]  /*0850*/  VIADD R6, R10, 0xffffffff ;  /* 0xffffffff0a067836 */ /* 0x000fca0000000000 */
[----:B------:R-:W-:-:S13]  /*0860*/  ISETP.GE.U32.AND P0, PT, R6, 0x7, PT ;  /* 0x000000070600780c */ /* 0x000fda0003f06070 */
[----:B------:R-:W-:Y:S05]  /*0870*/  @!P0 BRA `(.L_x_4) ;  /* 0x0000000000908947 */ /* 0x000fea0003800000 */
[----:B------:R-:W1:Y:S01]  /*0880*/  LDC.64 R12, c[0x0][0x388] ;  /* 0x0000e200ff0c7b82 */ /* 0x000e620000000a00 */
[----:B------:R-:W-:-:S05]  /*0890*/  IMAD.WIDE R14, R11, 0x8, R2 ;  /* 0x000000080b0e7825 */ /* 0x000fca00078e0202 */
[----:B0-----:R-:W2:Y:S01]  /*08a0*/  LDG.E.64 R16, desc[UR8][R14.64] ;  /* 0x000000080e107981 */ /* 0x001ea2000c1e1b00 */
[----:B-1----:R-:W-:-:S05]  /*08b0*/  IMAD.WIDE R12, R11, 0x8, R12 ;  /* 0x000000080b0c7825 */ /* 0x002fca00078e020c */
        /* <DEDUP_REMOVED lines=19> */
[----:B-1----:R-:W2:Y:S04]  /*09f0*/  LDG.E.64 R8, desc[UR8][R14.64+-0x28] ;  /* 0xffffd8080e087981 */ /* 0x002ea8000c1e1b00 */
[----:B------:R-:W2:Y:S02]  /*0a00*/  LDG.E.64 R22, desc[UR8][R12.64+-0x28] ;  /* 0xffffd8080c167981 */ /* 0x000ea4000c1e1b00 */
[----:B--2---:R-:W-:-:S07]  /*0a10*/  DFMA R22, -R8, R22, R16 ;  /* 0x000000160816722b */ /* 0x004fce0000000110 */
[----:B------:R4:W-:Y:S04]  /*0a20*/  STG.E.64 desc[UR8][R2.64+0xdac0], R22 ;  /* 0x00dac01602007986 */ /* 0x0009e8000c101b08 */
[----:B------:R-:W2:Y:S04]  /*0a30*/  LDG.E.64 R8, desc[UR8][R14.64+-0x30] ;  /* 0xffffd0080e087981 */ /* 0x000ea8000c1e1b00 */
[----:B------:R-:W2:Y:S02]  /*0a40*/  LDG.E.64 R18, desc[UR8][R12.64+-0x30] ;  /* 0xffffd0080c127981 */ /* 0x000ea4000c1e1b00 */
[----:B--2---:R-:W-:-:S07]  /*0a50*/  DFMA R18, -R8, R18, R22 ;  /* 0x000000120812722b */ /* 0x004fce0000000116 */
[----:B------:R4:W-:Y:S04]  /*0a60*/  STG.E.64 desc[UR8][R2.64+0xdac0], R18 ;  /* 0x00dac01202007986 */ /* 0x0009e8000c101b08 */
[----:B------:R-:W2:Y:S04]  /*0a70*/  LDG.E.64 R8, desc[UR8][R14.64+-0x38] ;  /* 0xffffc8080e087981 */ /* 0x000ea8000c1e1b00 */
[----:B---3--:R-:W2:Y:S01]  /*0a80*/  LDG.E.64 R20, desc[UR8][R12.64+-0x38] ;  /* 0xffffc8080c147981 */ /* 0x008ea2000c1e1b00 */
[----:B------:R-:W-:Y:S01]  /*0a90*/  IADD3 R11, PT, PT, R11, -0x8, RZ ;  /* 0xfffffff80b0b7810 */ /* 0x000fe20007ffe0ff */
[----:B--2---:R-:W-:-:S07]  /*0aa0*/  DFMA R8, -R8, R20, R18 ;  /* 0x000000140808722b */ /* 0x004fce0000000112 */
[----:B------:R4:W-:Y:S04]  /*0ab0*/  STG.E.64 desc[UR8][R2.64+0xdac0], R8 ;  /* 0x00dac00802007986 */ /* 0x0009e8000c101b08 */
.L_x_4:
[----:B------:R-:W-:Y:S05]  /*0ac0*/  @!P1 BRA `(.L_x_3) ;  /* 0x0000000000b89947 */ /* 0x000fea0003800000 */
[----:B------:R-:W-:-:S04]  /*0ad0*/  LOP3.LUT R6, R4, 0xffff, RZ, 0xc0, !PT ;  /* 0x0000ffff04067812 */ /* 0x000fc800078ec0ff */
[C---:B------:R-:W-:Y:S02]  /*0ae0*/  LOP3.LUT R10, R6.reuse, 0x7, RZ, 0xc0, !PT ;  /* 0x00000007060a7812 */ /* 0x040fe400078ec0ff */
[----:B------:R-:W-:-:S03]  /*0af0*/  LOP3.LUT R6, R6, 0x3, RZ, 0xc0, !PT ;  /* 0x0000000306067812 */ /* 0x000fc600078ec0ff */
[----:B------:R-:W-:Y:S01]  /*0b00*/  VIADD R10, R10, 0xffffffff ;  /* 0xffffffff0a0a7836 */ /* 0x000fe20000000000 */
[----:B------:R-:W-:-:S04]  /*0b10*/  ISETP.NE.AND P1, PT, R6, RZ, PT ;  /* 0x000000ff0600720c */ /* 0x000fc80003f25270 */
[----:B------:R-:W-:-:S13]  /*0b20*/  ISETP.GE.U32.AND P0, PT, R10, 0x3, PT ;  /* 0x000000030a00780c */ /* 0x000fda0003f06070 */
[----:B------:R-:W-:Y:S05]  /*0b30*/  @!P0 BRA `(.L_x_5) ;  /* 0x0000000000508947 */ /* 0x000fea0003800000 */
[----:B------:R-:W1:Y:S01]  /*0b40*/  LDC.64 R12, c[0x0][0x388] ;  /* 0x0000e200ff0c7b82 */ /* 0x000e620000000a00 */
[----:B------:R-:W-:-:S05]  /*0b50*/  IMAD.WIDE R14, R11, 0x8, R2 ;  /* 0x000000080b0e7825 */ /* 0x000fca00078e0202 */
[----:B0---4-:R-:W2:Y:S01]  /*0b60*/  LDG.E.64 R16, desc[UR8][R14.64] ;  /* 0x000000080e107981 */ /* 0x011ea2000c1e1b00 */
        /* <DEDUP_REMOVED lines=13> */
[----:B------:R-:W2:Y:S01]  /*0c40*/  LDG.E.64 R22, desc[UR8][R12.64+-0x18] ;  /* 0xffffe8080c167981 */ /* 0x000ea2000c1e1b00 */
[----:B------:R-:W-:Y:S01]  /*0c50*/  VIADD R11, R11, 0xfffffffc ;  /* 0xfffffffc0b0b7836 */ /* 0x000fe20000000000 */
[----:B--2---:R-:W-:-:S07]  /*0c60*/  DFMA R8, -R8, R22, R20 ;  /* 0x000000160808722b */ /* 0x004fce0000000114 */
[----:B------:R1:W-:Y:S04]  /*0c70*/  STG.E.64 desc[UR8][R2.64+0xdac0], R8 ;  /* 0x00dac00802007986 */ /* 0x0003e8000c101b08 */
.L_x_5:
[----:B------:R-:W-:Y:S05]  /*0c80*/  @!P1 BRA `(.L_x_3) ;  /* 0x0000000000489947 */ /* 0x000fea0003800000 */
[----:B01--4-:R-:W0:Y:S01]  /*0c90*/  LDC.64 R16, c[0x0][0x388] ;  /* 0x0000e200ff107b82 */ /* 0x013e220000000a00 */
[----:B------:R-:W-:-:S04]  /*0ca0*/  IMAD.WIDE R12, R11, 0x8, R2 ;  /* 0x000000080b0c7825 */ /* 0x000fc800078e0202 */
[----:B0-----:R-:W-:Y:S02]  /*0cb0*/  IMAD.WIDE R16, R11, 0x8, R16 ;  /* 0x000000080b107825 */ /* 0x001fe400078e0210 */
[----:B------:R-:W2:Y:S04]  /*0cc0*/  LDG.E.64 R10, desc[UR8][R12.64] ;  /* 0x000000080c0a7981 */ /* 0x000ea8000c1e1b00 */
[----:B------:R-:W2:Y:S01]  /*0cd0*/  LDG.E.64 R14, desc[UR8][R16.64] ;  /* 0x00000008100e7981 */ /* 0x000ea2000c1e1b00 */
[----:B------:R-:W-:Y:S01]  /*0ce0*/  ISETP.NE.AND P0, PT, R6, 0x1, PT ;  /* 0x000000010600780c */ /* 0x000fe20003f05270 */
[----:B--2--5:R-:W-:-:S07]  /*0cf0*/  DFMA R8, -R10, R14, R8 ;  /* 0x0000000e0a08722b */ /* 0x024fce0000000108 */
[----:B------:R2:W-:Y:S05]  /*0d00*/  STG.E.64 desc[UR8][R2.64+0xdac0], R8 ;  /* 0x00dac00802007986 */ /* 0x0005ea000c101b08 */
[----:B------:R-:W-:Y:S05]  /*0d10*/  @!P0 BRA `(.L_x_3) ;  /* 0x0000000000248947 */ /* 0x000fea0003800000 */
[----:B------:R-:W2:Y:S04]  /*0d20*/  LDG.E.64 R10, desc[UR8][R12.64+-0x8] ;  /* 0xfffff8080c0a7981 */ /* 0x000ea8000c1e1b00 */
[----:B------:R-:W2:Y:S01]  /*0d30*/  LDG.E.64 R14, desc[UR8][R16.64+-0x8] ;  /* 0xfffff808100e7981 */ /* 0x000ea2000c1e1b00 */
[----:B------:R-:W-:Y:S01]  /*0d40*/  ISETP.NE.AND P0, PT, R6, 0x2, PT ;  /* 0x000000020600780c */ /* 0x000fe20003f05270 */
[----:B--2---:R-:W-:-:S07]  /*0d50*/  DFMA R8, -R10, R14, R8 ;  /* 0x0000000e0a08722b */ /* 0x004fce0000000108 */
[----:B------:R0:W-:Y:S05]  /*0d60*/  STG.E.64 desc[UR8][R2.64+0xdac0], R8 ;  /* 0x00dac00802007986 */ /* 0x0001ea000c101b08 */
[----:B------:R-:W0:Y:S04]  /*0d70*/  @P0 LDG.E.64 R10, desc[UR8][R12.64+-0x10] ;  /* 0xfffff0080c0a0981 */ /* 0x000e28000c1e1b00 */
[----:B------:R-:W0:Y:S02]  /*0d80*/  @P0 LDG.E.64 R14, desc[UR8][R16.64+-0x10] ;  /* 0xfffff008100e0981 */ /* 0x000e24000c1e1b00 */
[----:B0-----:R-:W-:-:S07]  /*0d90*/  @P0 DFMA R8, -R10, R14, R8 ;  /* 0x0000000e0a08022b */ /* 0x001fce0000000108 */
[----:B------:R3:W-:Y:S04]  /*0da0*/  @P0 STG.E.64 desc[UR8][R2.64+0xdac0], R8 ;  /* 0x00dac00802000986 */ /* 0x0007e8000c101b08 */
.L_x_3:
[----:B------:R-:W-:-:S06]  /*0db0*/  IMAD.WIDE R10, R0, 0x8, R2 ;  /* 0x00000008000a7825 */ /* 0x000fcc00078e0202 */
[----:B------:R-:W4:Y:S02]  /*0dc0*/  LDG.E.64 R10, desc[UR8][R10.64] ;  /* 0x000000080a0a7981 */ /* 0x000f24000c1e1b00 */
[----:B----4-:R-:W-:-:S14]  /*0dd0*/  DSETP.NEU.AND P0, PT, R10, RZ, PT ;  /* 0x000000ff0a00722a */ /* 0x010fdc0003f0d000 */
[----:B------:R-:W-:Y:S05]  /*0de0*/  @!P0 BRA `(.L_x_6) ;  /* 0x0000000000688947 */ /* 0x000fea0003800000 */
[----:B0123--:R-:W0:Y:S01]  /*0df0*/  MUFU.RCP64H R3, R11 ;  /* 0x0000000b00037308 */ /* 0x00fe220000001800 */
[----:B------:R-:W-:Y:S01]  /*0e00*/  IMAD.MOV.U32 R2, RZ, RZ, 0x1 ;  /* 0x00000001ff027424 */ /* 0x000fe200078e00ff */
[----:B-----5:R-:W-:-:S05]  /*0e10*/  FSETP.GEU.AND P1, PT, |R9|, 6.5827683646048100446e-37, PT ;  /* 0x036000000900780b */ /* 0x020fca0003f2e200 */
        /* <DEDUP_REMOVED lines=12> */
[----:B------:R-:W-:Y:S01]  /*0ee0*/  MOV R8, R10 ;  /* 0x0000000a00087202 */ /* 0x000fe20000000f00 */
[----:B------:R-:W-:Y:S01]  /*0ef0*/  IMAD.MOV.U32 R3, RZ, RZ, R9 ;  /* 0x000000ffff037224 */ /* 0x000fe200078e0009 */
[----:B------:R-:W-:Y:S01]  /*0f00*/  MOV R6, 0xf30 ;  /* 0x00000f3000067802 */ /* 0x000fe20000000f00 */
[----:B------:R-:W-:-:S07]  /*0f10*/  IMAD.MOV.U32 R9, RZ, RZ, R11 ;  /* 0x000000ffff097224 */ /* 0x000fce00078e000b */
[----:B------:R-:W-:Y:S05]  /*0f20*/  CALL.REL.NOINC `($__internal_0_$__cuda_sm20_div_rn_f64_full) ;  /* 0x0000000000387944 */ /* 0x000fea0003c00000 */
[----:B------:R-:W-:Y:S02]  /*0f30*/  IMAD.MOV.U32 R2, RZ, RZ, R14 ;  /* 0x000000ffff027224 */ /* 0x000fe400078e000e */
[----:B------:R-:W-:-:S07]  /*0f40*/  IMAD.MOV.U32 R3, RZ, RZ, R15 ;  /* 0x000000ffff037224 */ /* 0x000fce00078e000f */
.L_x_7:
[----:B------:R-:W0:Y:S02]  /*0f50*/  LDC.64 R8, c[0x0][0x388] ;  /* 0x0000e200ff087b82 */ /* 0x000e240000000a00 */
[----:B0-----:R-:W-:-:S05]  /*0f60*/  IMAD.WIDE.U32 R8, R0, 0x8, R8 ;  /* 0x0000000800087825 */ /* 0x001fca00078e0008 */
[----:B------:R0:W-:Y:S01]  /*0f70*/  STG.E.64 desc[UR8][R8.64], R2 ;  /* 0x0000000208007986 */ /* 0x0001e2000c101b08 */
[----:B------:R-:W-:Y:S05]  /*0f80*/  BRA `(.L_x_8) ;  /* 0x00000000000c7947 */ /* 0x000fea0003800000 */
.L_x_6:
[----:B0123--:R-:W0:Y:S02]  /*0f90*/  LDC.64 R2, c[0x0][0x388] ;  /* 0x0000e200ff027b82 */ /* 0x00fe240000000a00 */
[----:B0-----:R-:W-:-:S05]  /*0fa0*/  IMAD.WIDE.U32 R2, R0, 0x8, R2 ;  /* 0x0000000800027825 */ /* 0x001fca00078e0002 */
[----:B------:R1:W-:Y:S02]  /*0fb0*/  STG.E.64 desc[UR8][R2.64], RZ ;  /* 0x000000ff02007986 */ /* 0x0003e4000c101b08 */
.L_x_8:
[----:B------:R-:W-:Y:S01]  /*0fc0*/  VIADD R0, R0, 0xffffffff ;  /* 0xffffffff00007836 */ /* 0x000fe20000000000 */
[----:B------:R-:W-:-:S04]  /*0fd0*/  UMOV UR4, UR7 ;  /* 0x0000000700047c82 */ /* 0x000fc80008000000 */
[----:B------:R-:W-:-:S13]  /*0fe0*/  ISETP.NE.AND P0, PT, R0, -0x1, PT ;  /* 0xffffffff0000780c */ /* 0x000fda0003f05270 */
[----:B------:R-:W-:Y:S05]  /*0ff0*/  @P0 BRA `(.L_x_9) ;  /* 0xfffffff000a40947 */ /* 0x000fea000383ffff */
[----:B------:R-:W-:Y:S05]  /*1000*/  EXIT ;  /* 0x000000000000794d */ /* 0x000fea0003800000 */
        .weak           $__internal_0_$__cuda_sm20_div_rn_f64_full
        .type           $__internal_0_$__cuda_sm20_div_rn_f64_full,@function
        .size           $__internal_0_$__cuda_sm20_div_rn_f64_full,(.L_x_50 - $__internal_0_$__cuda_sm20_div_rn_f64_full)
$__internal_0_$__cuda_sm20_div_rn_f64_full:
[C---:B------:R-:W-:Y:S01]  /*1010*/  FSETP.GEU.AND P0, PT, |R9|.reuse, 1.469367938527859385e-39, PT ;  /* 0x001000000900780b */ /* 0x040fe20003f0e200 */
[----:B------:R-:W-:Y:S01]  /*1020*/  IMAD.MOV.U32 R21, RZ, RZ, 0x1ca00000 ;  /* 0x1ca00000ff157424 */ /* 0x000fe200078e00ff */
[C---:B------:R-:W-:Y:S02]  /*1030*/  LOP3.LUT R10, R9.reuse, 0x800fffff, RZ, 0xc0, !PT ;  /* 0x800fffff090a7812 */ /* 0x040fe400078ec0ff */
[----:B------:R-:W-:Y:S02]  /*1040*/  MOV R14, 0x1 ;  /* 0x00000001000e7802 */ /* 0x000fe40000000f00 */
[----:B------:R-:W-:Y:S01]  /*1050*/  LOP3.LUT R11, R10, 0x3ff00000, RZ, 0xfc, !PT ;  /* 0x3ff000000a0b7812 */ /* 0x000fe200078efcff */
[----:B------:R-:W-:Y:S01]  /*1060*/  IMAD.MOV.U32 R10, RZ, RZ, R8 ;  /* 0x000000ffff0a7224 */ /* 0x000fe200078e0008 */
[----:B------:R-:W-:Y:S02]  /*1070*/  LOP3.LUT R19, R9, 0x7ff00000, RZ, 0xc0, !PT ;  /* 0x7ff0000009137812 */ /* 0x000fe400078ec0ff */
[----:B------:R-:W-:-:S03]  /*1080*/  LOP3.LUT R20, R3, 0x7ff00000, RZ, 0xc0, !PT ;  /* 0x7ff0000003147812 */ /* 0x000fc600078ec0ff */
[----:B------:R-:W-:Y:S01]  /*1090*/  @!P0 DMUL R10, R8, 8.98846567431157953865e+307 ;  /* 0x7fe00000080a8828 */ /* 0x000fe20000000000 */
[----:B------:R-:W-:Y:S01]  /*10a0*/  ISETP.GE.U32.AND P1, PT, R20, R19, PT ;  /* 0x000000131400720c */ /* 0x000fe20003f26070 */
[----:B------:R-:W-:-:S04]  /*10b0*/  IMAD.MOV.U32 R22, RZ, RZ, R20 ;  /* 0x000000ffff167224 */ /* 0x000fc800078e0014 */
[----:B------:R-:W0:Y:S02]  /*10c0*/  MUFU.RCP64H R15, R11 ;  /* 0x0000000b000f7308 */ /* 0x000e240000001800 */
[----:B0-----:R-:W-:-:S08]  /*10d0*/  DFMA R12, R14, -R10, 1 ;  /* 0x3ff000000e0c742b */ /* 0x001fd0000000080a */
[----:B------:R-:W-:-:S08]  /*10e0*/  DFMA R12, R12, R12, R12 ;  /* 0x0000000c0c0c722b */ /* 0x000fd0000000000c */
[----:B------:R-:W-:Y:S01]  /*10f0*/  DFMA R14, R14, R12, R14 ;  /* 0x0000000c0e0e722b */ /* 0x000fe2000000000e */
[----:B------:R-:W-:Y:S01]  /*1100*/  SEL R13, R21, 0x63400000, !P1 ;  /* 0x63400000150d7807 */ /* 0x000fe20004800000 */
[----:B------:R-:W-:Y:S01]  /*1110*/  IMAD.MOV.U32 R12, RZ, RZ, R2 ;  /* 0x000000ffff0c7224 */ /* 0x000fe200078e0002 */
[----:B------:R-:W-:Y:S02]  /*1120*/  FSETP.GEU.AND P1, PT, |R3|, 1.469367938527859385e-39, PT ;  /* 0x001000000300780b */ /* 0x000fe40003f2e200 */
[----:B------:R-:W-:-:S03]  /*1130*/  LOP3.LUT R13, R13, 0x800fffff, R3, 0xf8, !PT ;  /* 0x800fffff0d0d7812 */ /* 0x000fc600078ef803 */
[----:B------:R-:W-:-:S08]  /*1140*/  DFMA R16, R14, -R10, 1 ;  /* 0x3ff000000e10742b */ /* 0x000fd0000000080a */
[----:B------:R-:W-:Y:S01]  /*1150*/  DFMA R14, R14, R16, R14 ;  /* 0x000000100e0e722b */ /* 0x000fe2000000000e */
[----:B------:R-:W-:Y:S10]  /*1160*/  @P1 BRA `(.L_x_10) ;  /* 0x0000000000201947 */ /* 0x000ff40003800000 */
[----:B------:R-:W-:Y:S01]  /*1170*/  LOP3.LUT R17, R9, 0x7ff00000, RZ, 0xc0, !PT ;  /* 0x7ff0000009117812 */ /* 0x000fe200078ec0ff */
[----:B------:R-:W-:-:S03]  /*1180*/  IMAD.MOV.U32 R16, RZ, RZ, RZ ;  /* 0x000000ffff107224 */ /* 0x000fc600078e00ff */
[----:B------:R-:W-:-:S04]  /*1190*/  ISETP.GE.U32.AND P1, PT, R20, R17, PT ;  /* 0x000000111400720c */ /* 0x000fc80003f26070 */
[----:B------:R-:W-:-:S04]  /*11a0*/  SEL R17, R21, 0x63400000, !P1 ;  /* 0x6340000015117807 */ /* 0x000fc80004800000 */
[----:B------:R-:W-:-:S04]  /*11b0*/  LOP3.LUT R17, R17, 0x80000000, R3, 0xf8, !PT ;  /* 0x8000000011117812 */ /* 0x000fc800078ef803 */
[----:B------:R-:W-:-:S06]  /*11c0*/  LOP3.LUT R17, R17, 0x100000, RZ, 0xfc, !PT ;  /* 0x0010000011117812 */ /* 0x000fcc00078efcff */
[----:B------:R-:W-:-:S10]  /*11d0*/  DFMA R12, R12, 2, -R16 ;  /* 0x400000000c0c782b */ /* 0x000fd40000000810 */
[----:B------:R-:W-:-:S07]  /*11e0*/  LOP3.LUT R22, R13, 0x7ff00000, RZ, 0xc0, !PT ;  /* 0x7ff000000d167812 */ /* 0x000fce00078ec0ff */
.L_x_10:
[----:B------:R-:W-:Y:S01]  /*11f0*/  IMAD.MOV.U32 R23, RZ, RZ, R19 ;  /* 0x000000ffff177224 */ /* 0x000fe200078e0013 */
[----:B------:R-:W-:Y:S01]  /*1200*/  @!P0 LOP3.LUT R23, R11, 0x7ff00000, RZ, 0xc0, !PT ;  /* 0x7ff000000b178812 */ /* 0x000fe200078ec0ff */
[----:B------:R-:W-:Y:S01]  /*1210*/  DMUL R16, R14, R12 ;  /* 0x0000000c0e107228 */ /* 0x000fe20000000000 */
[----:B------:R-:W-:-:S03]  /*1220*/  IADD3 R24, PT, PT, R22, -0x1, RZ ;  /* 0xffffffff16187810 */ /* 0x000fc60007ffe0ff */
[----:B------:R-:W-:Y:S01]  /*1230*/  VIADD R25, R23, 0xffffffff ;  /* 0xffffffff17197836 */ /* 0x000fe20000000000 */
[----:B------:R-:W-:-:S03]  /*1240*/  ISETP.GT.U32.AND P0, PT, R24, 0x7feffffe, PT ;  /* 0x7feffffe1800780c */ /* 0x000fc60003f04070 */
[----:B------:R-:W-:Y:S01]  /*1250*/  DFMA R18, R16, -R10, R12 ;  /* 0x8000000a1012722b */ /* 0x000fe2000000000c */
[----:B------:R-:W-:-:S07]  /*1260*/  ISETP.GT.U32.OR P0, PT, R25, 0x7feffffe, P0 ;  /* 0x7feffffe1900780c */ /* 0x000fce0000704470 */
[----:B------:R-:W-:-:S06]  /*1270*/  DFMA R18, R14, R18, R16 ;  /* 0x000000120e12722b */ /* 0x000fcc0000000010 */
[----:B------:R-:W-:Y:S05]  /*1280*/  @P0 BRA `(.L_x_11) ;  /* 0x00000000006c0947 */ /* 0x000fea0003800000 */
[----:B------:R-:W-:-:S04]  /*1290*/  LOP3.LUT R3, R9, 0x7ff00000, RZ, 0xc0, !PT ;  /* 0x7ff0000009037812 */ /* 0x000fc800078ec0ff */
[CC--:B------:R-:W-:Y:S02]  /*12a0*/  VIADDMNMX R2, R20.reuse, -R3.reuse, 0xb9600000, !PT ;  /* 0xb960000014027446 */ /* 0x0c0fe40007800903 */
[----:B------:R-:W-:Y:S02]  /*12b0*/  ISETP.GE.U32.AND P0, PT, R20, R3, PT ;  /* 0x000000031400720c */ /* 0x000fe40003f06070 */
[----:B------:R-:W-:Y:S02]  /*12c0*/  VIMNMX R2, PT, PT, R2, 0x46a00000, PT ;  /* 0x46a0000002027848 */ /* 0x000fe40003fe0100 */
[----:B------:R-:W-:-:S05]  /*12d0*/  SEL R21, R21, 0x63400000, !P0 ;  /* 0x6340000015157807 */ /* 0x000fca0004000000 */
[----:B------:R-:W-:Y:S02]  /*12e0*/  IMAD.IADD R16, R2, 0x1, -R21 ;  /* 0x0000000102107824 */ /* 0x000fe400078e0a15 */
[----:B------:R-:W-:Y:S02]  /*12f0*/  IMAD.MOV.U32 R2, RZ, RZ, RZ ;  /* 0x000000ffff027224 */ /* 0x000fe400078e00ff */
[----:B------:R-:W-:-:S06]  /*1300*/  VIADD R3, R16, 0x7fe00000 ;  /* 0x7fe0000010037836 */ /* 0x000fcc0000000000 */
[----:B------:R-:W-:-:S10]  /*1310*/  DMUL R14, R18, R2 ;  /* 0x00000002120e7228 */ /* 0x000fd40000000000 */
[----:B------:R-:W-:-:S13]  /*1320*/  FSETP.GTU.AND P0, PT, |R15|, 1.469367938527859385e-39, PT ;  /* 0x001000000f00780b */ /* 0x000fda0003f0c200 */
[----:B------:R-:W-:Y:S05]  /*1330*/  @P0 BRA `(.L_x_12) ;  /* 0x0000000000940947 */ /* 0x000fea0003800000 */
[----:B------:R-:W-:Y:S01]  /*1340*/  DFMA R10, R18, -R10, R12 ;  /* 0x8000000a120a722b */ /* 0x000fe2000000000c */
[----:B------:R-:W-:-:S09]  /*1350*/  IMAD.MOV.U32 R2, RZ, RZ, RZ ;  /* 0x000000ffff027224 */ /* 0x000fd200078e00ff */
[C---:B------:R-:W-:Y:S02]  /*1360*/  FSETP.NEU.AND P0, PT, R11.reuse, RZ, PT ;  /* 0x000000ff0b00720b */ /* 0x040fe40003f0d000 */
[----:B------:R-:W-:-:S04]  /*1370*/  LOP3.LUT R13, R11, 0x80000000, R9, 0x48, !PT ;  /* 0x800000000b0d7812 */ /* 0x000fc800078e4809 */
[----:B------:R-:W-:-:S07]  /*1380*/  LOP3.LUT R3, R13, R3, RZ, 0xfc, !PT ;  /* 0x000000030d037212 */ /* 0x000fce00078efcff */
[----:B------:R-:W-:Y:S05]  /*1390*/  @!P0 BRA `(.L_x_12) ;  /* 0x00000000007c8947 */ /* 0x000fea0003800000 */
[----:B------:R-:W-:Y:S01]  /*13a0*/  IADD3 R9, PT, PT, -R16, RZ, RZ ;  /* 0x000000ff10097210 */ /* 0x000fe20007ffe1ff */
[----:B------:R-:W-:Y:S01]  /*13b0*/  IMAD.MOV.U32 R8, RZ, RZ, RZ ;  /* 0x000000ffff087224 */ /* 0x000fe200078e00ff */
[----:B------:R-:W-:-:S05]  /*13c0*/  DMUL.RP R2, R18, R2 ;  /* 0x0000000212027228 */ /* 0x000fca0000008000 */
[----:B------:R-:W-:-:S05]  /*13d0*/  DFMA R8, R14, -R8, R18 ;  /* 0x800000080e08722b */ /* 0x000fca0000000012 */
[----:B------:R-:W-:Y:S02]  /*13e0*/  LOP3.LUT R13, R3, R13, RZ, 0x3c, !PT ;  /* 0x0000000d030d7212 */ /* 0x000fe400078e3cff */
[----:B------:R-:W-:-:S04]  /*13f0*/  IADD3 R8, PT, PT, -R16, -0x43300000, RZ ;  /* 0xbcd0000010087810 */ /* 0x000fc80007ffe1ff */
[----:B------:R-:W-:-:S04]  /*1400*/  FSETP.NEU.AND P0, PT, |R9|, R8, PT ;  /* 0x000000080900720b */ /* 0x000fc80003f0d200 */
[----:B------:R-:W-:Y:S02]  /*1410*/  FSEL R14, R2, R14, !P0 ;  /* 0x0000000e020e7208 */ /* 0x000fe40004000000 */
[----:B------:R-:W-:Y:S01]  /*1420*/  FSEL R15, R13, R15, !P0 ;  /* 0x0000000f0d0f7208 */ /* 0x000fe20004000000 */
[----:B------:R-:W-:Y:S06]  /*1430*/  BRA `(.L_x_12) ;  /* 0x0000000000547947 */ /* 0x000fec0003800000 */
.L_x_11:
[----:B------:R-:W-:-:S14]  /*1440*/  DSETP.NAN.AND P0, PT, R2, R2, PT ;  /* 0x000000020200722a */ /* 0x000fdc0003f08000 */
[----:B------:R-:W-:Y:S05]  /*1450*/  @P0 BRA `(.L_x_13) ;  /* 0x0000000000440947 */ /* 0x000fea0003800000 */
[----:B------:R-:W-:-:S14]  /*1460*/  DSETP.NAN.AND P0, PT, R8, R8, PT ;  /* 0x000000080800722a */ /* 0x000fdc0003f08000 */
[----:B------:R-:W-:Y:S05]  /*1470*/  @P0 BRA `(.L_x_14) ;  /* 0x0000000000300947 */ /* 0x000fea0003800000 */
[----:B------:R-:W-:Y:S01]  /*1480*/  ISETP.NE.AND P0, PT, R22, R23, PT ;  /* 0x000000171600720c */ /* 0x000fe20003f05270 */
[----:B------:R-:W-:Y:S02]  /*1490*/  IMAD.MOV.U32 R14, RZ, RZ, 0x0 ;  /* 0x00000000ff0e7424 */ /* 0x000fe400078e00ff */
[----:B------:R-:W-:-:S10]  /*14a0*/  IMAD.MOV.U32 R15, RZ, RZ, -0x80000 ;  /* 0xfff80000ff0f7424 */ /* 0x000fd400078e00ff */
[----:B------:R-:W-:Y:S05]  /*14b0*/  @!P0 BRA `(.L_x_12) ;  /* 0x0000000000348947 */ /* 0x000fea0003800000 */
[----:B------:R-:W-:Y:S02]  /*14c0*/  ISETP.NE.AND P0, PT, R22, 0x7ff00000, PT ;  /* 0x7ff000001600780c */ /* 0x000fe40003f05270 */
[----:B------:R-:W-:Y:S02]  /*14d0*/  LOP3.LUT R15, R3, 0x80000000, R9, 0x48, !PT ;  /* 0x80000000030f7812 */ /* 0x000fe400078e4809 */
[----:B------:R-:W-:-:S13]  /*14e0*/  ISETP.EQ.OR P0, PT, R23, RZ, !P0 ;  /* 0x000000ff1700720c */ /* 0x000fda0004702670 */
[----:B------:R-:W-:Y:S01]  /*14f0*/  @P0 LOP3.LUT R2, R15, 0x7ff00000, RZ, 0xfc, !PT ;  /* 0x7ff000000f020812 */ /* 0x000fe200078efcff */
[----:B------:R-:W-:Y:S02]  /*1500*/  @!P0 IMAD.MOV.U32 R14, RZ, RZ, RZ ;  /* 0x000000ffff0e8224 */ /* 0x000fe400078e00ff */
[----:B------:R-:W-:Y:S01]  /*1510*/  @P0 IMAD.MOV.U32 R14, RZ, RZ, RZ ;  /* 0x000000ffff0e0224 */ /* 0x000fe200078e00ff */
[----:B------:R-:W-:Y:S01]  /*1520*/  @P0 MOV R15, R2 ;  /* 0x00000002000f0202 */ /* 0x000fe20000000f00 */
[----:B------:R-:W-:Y:S06]  /*1530*/  BRA `(.L_x_12) ;  /* 0x0000000000147947 */ /* 0x000fec0003800000 */
.L_x_14:
[----:B------:R-:W-:Y:S01]  /*1540*/  LOP3.LUT R15, R9, 0x80000, RZ, 0xfc, !PT ;  /* 0x00080000090f7812 */ /* 0x000fe200078efcff */
[----:B------:R-:W-:Y:S01]  /*1550*/  IMAD.MOV.U32 R14, RZ, RZ, R8 ;  /* 0x000000ffff0e7224 */ /* 0x000fe200078e0008 */
[----:B------:R-:W-:Y:S06]  /*1560*/  BRA `(.L_x_12) ;  /* 0x0000000000087947 */ /* 0x000fec0003800000 */
.L_x_13:
[----:B------:R-:W-:Y:S01]  /*1570*/  LOP3.LUT R15, R3, 0x80000, RZ, 0xfc, !PT ;  /* 0x00080000030f7812 */ /* 0x000fe200078efcff */
[----:B------:R-:W-:-:S07]  /*1580*/  IMAD.MOV.U32 R14, RZ, RZ, R2 ;  /* 0x000000ffff0e7224 */ /* 0x000fce00078e0002 */
.L_x_12:
[----:B------:R-:W-:Y:S02]  /*1590*/  IMAD.MOV.U32 R2, RZ, RZ, R6 ;  /* 0x000000ffff027224 */ /* 0x000fe400078e0006 */
[----:B------:R-:W-:-:S04]  /*15a0*/  IMAD.MOV.U32 R3, RZ, RZ, 0x0 ;  /* 0x00000000ff037424 */ /* 0x000fc800078e00ff */
[----:B------:R-:W-:Y:S05]  /*15b0*/  RET.REL.NODEC R2 `(_Z9solveCudaPdS_i) ;  /* 0xffffffe802907950 */ /* 0x000fea0003c3ffff */
.L_x_15:
[----:B------:R-:W-:-:S00]  /*15c0*/  BRA `(.L_x_15) ;  /* 0xfffffffc00fc7947 */ /* 0x000fc0000383ffff */
[----:B------:R-:W-:-:S00]  /*15d0*/  NOP ;  /* 0x0000000000007918 */ /* 0x000fc00000000000 */
        /* <DEDUP_REMOVED lines=10> */
.L_x_50:


//--------------------- .text._Z8pivotingPdS_iPi  --------------------------
	.section	.text._Z8pivotingPdS_iPi,"ax",@progbits
	.align	128
        .global         _Z8pivotingPdS_iPi
        .type           _Z8pivotingPdS_iPi,@function
        .size           _Z8pivotingPdS_iPi,(.L_x_53 - _Z8pivotingPdS_iPi)
        .other          _Z8pivotingPdS_iPi,@"STO_CUDA_ENTRY STV_DEFAULT"
_Z8pivotingPdS_iPi:
.text._Z8pivotingPdS_iPi:
[----:B------:R-:W-:Y:S08]  /*0000*/  LDC R1, c[0x0][0x37c] ;  /* 0x0000df00ff017b82 */ /* 0x000ff00000000800 */
[----:B------:R-:W0:Y:S01]  /*0010*/  LDC.64 R2, c[0x0][0x388] ;  /* 0x0000e200ff027b82 */ /* 0x000e220000000a00 */
[----:B------:R-:W0:Y:S02]  /*0020*/  LDCU.64 UR4, c[0x0][0x358] ;  /* 0x00006b00ff0477ac */ /* 0x000e240008000a00 */
[----:B0-----:R-:W2:Y:S02]  /*0030*/  LDG.E.64 R2, desc[UR4][R2.64] ;  /* 0x0000000402027981 */ /* 0x001ea4000c1e1b00 */
[----:B--2---:R-:W-:-:S14]  /*0040*/  DSETP.NEU.AND P0, PT, R2, RZ, PT ;  /* 0x000000ff0200722a */ /* 0x004fdc0003f0d000 */
[----:B------:R-:W-:Y:S06]  /*0050*/  @!P0 BAR.SYNC.DEFER_BLOCKING 0x0 ;  /* 0x0000000000008b1d */ /* 0x000fec0000010000 */
[----:B------:R-:W-:Y:S05]  /*0060*/  @!P0 EXIT ;  /* 0x000000000000894d */ /* 0x000fea0003800000 */
[----:B------:R-:W0:Y:S01]  /*0070*/  S2R R3, SR_TID.X ;  /* 0x0000000000037919 */ /* 0x000e220000002100 */
[----:B------:R-:W0:Y:S01]  /*0080*/  S2UR UR6, SR_CTAID.X ;  /* 0x00000000000679c3 */ /* 0x000e220000002500 */
[----:B------:R-:W-:Y:S07]  /*0090*/  BSSY.RECONVERGENT B0, `(.L_x_16) ;  /* 0x0000011000007945 */ /* 0x000fee0003800200 */
[----:B------:R-:W0:Y:S02]  /*00a0*/  LDC R0, c[0x0][0x360] ;  /* 0x0000d800ff007b82 */ /* 0x000e240000000800 */
[----:B0-----:R-:W-:-:S05]  /*00b0*/  IMAD R0, R0, UR6, R3 ;  /* 0x0000000600007c24 */ /* 0x001fca000f8e0203 */
[----:B------:R-:W-:-:S13]  /*00c0*/  ISETP.GT.AND P0, PT, R0, 0x1b5f, PT ;  /* 0x00001b5f0000780c */ /* 0x000fda0003f04270 */
[----:B------:R-:W-:Y:S05]  /*00d0*/  @P0 BRA `(.L_x_17) ;  /* 0x0000000000300947 */ /* 0x000fea0003800000 */
[----:B------:R-:W0:Y:S08]  /*00e0*/  LDC.64 R2, c[0x0][0x398] ;  /* 0x0000e600ff027b82 */ /* 0x000e300000000a00 */
[----:B------:R-:W1:Y:S08]  /*00f0*/  LDC R9, c[0x0][0x390] ;  /* 0x0000e400ff097b82 */ /* 0x000e700000000800 */
[----:B------:R-:W2:Y:S01]  /*0100*/  LDC.64 R4, c[0x0][0x380] ;  /* 0x0000e000ff047b82 */ /* 0x000ea20000000a00 */
[----:B0-----:R-:W3:Y:S01]  /*0110*/  LDG.E R3, desc[UR4][R2.64] ;  /* 0x0000000402037981 */ /* 0x001ee2000c1e1900 */
[----:B-1----:R-:W-:-:S04]  /*0120*/  IMAD R9, R9, 0x1b60, R0 ;  /* 0x00001b6009097824 */ /* 0x002fc800078e0200 */
[----:B--2---:R-:W-:-:S05]  /*0130*/  IMAD.WIDE R8, R9, 0x8, R4 ;  /* 0x0000000809087825 */ /* 0x004fca00078e0204 */
[----:B------:R-:W2:Y:S01]  /*0140*/  LDG.E.64 R10, desc[UR4][R8.64] ;  /* 0x00000004080a7981 */ /* 0x000ea2000c1e1b00 */
[----:B---3--:R-:W-:-:S04]  /*0150*/  IMAD R7, R3, 0x1b60, R0 ;  /* 0x00001b6003077824 */ /* 0x008fc800078e0200 */
[----:B------:R-:W-:-:S05]  /*0160*/  IMAD.WIDE R4, R7, 0x8, R4 ;  /* 0x0000000807047825 */ /* 0x000fca00078e0204 */
[----:B------:R-:W3:Y:S04]  /*0170*/  LDG.E.64 R6, desc[UR4][R4.64] ;  /* 0x0000000404067981 */ /* 0x000ee8000c1e1b00 */
[----:B--2---:R0:W-:Y:S04]  /*0180*/  STG.E.64 desc[UR4][R4.64], R10 ;  /* 0x0000000a04007986 */ /* 0x0041e8000c101b04 */
[----:B---3--:R0:W-:Y:S02]  /*0190*/  STG.E.64 desc[UR4][R8.64], R6 ;  /* 0x0000000608007986 */ /* 0x0081e4000c101b04 */
.L_x_17:
[----:B------:R-:W-:Y:S05]  /*01a0*/  BSYNC.RECONVERGENT B0 ;  /* 0x0000000000007941 */ /* 0x000fea0003800200 */
.L_x_16:
[----:B------:R-:W-:Y:S06]  /*01b0*/  BAR.SYNC.DEFER_BLOCKING 0x0 ;  /* 0x0000000000007b1d */ /* 0x000fec0000010000 */
[----:B------:R-:W-:Y:S05]  /*01c0*/  EXIT ;  /* 0x000000000000794d */ /* 0x000fea0003800000 */
.L_x_18:
        /* <DEDUP_REMOVED lines=11> */
.L_x_53:


//--------------------- .text._Z8findmax1PdS_iPi  --------------------------
	.section	.text._Z8findmax1PdS_iPi,"ax",@progbits
	.align	128
        .global         _Z8findmax1PdS_iPi
        .type           _Z8findmax1PdS_iPi,@function
        .size           _Z8findmax1PdS_iPi,(.L_x_54 - _Z8findmax1PdS_iPi)
        .other          _Z8findmax1PdS_iPi,@"STO_CUDA_ENTRY STV_DEFAULT"
_Z8findmax1PdS_iPi:
.text._Z8findmax1PdS_iPi:
[----:B------:R-:W-:Y:S01]  /*0000*/  LDC R1, c[0x0][0x37c] ;  /* 0x0000df00ff017b82 */ /* 0x000fe20000000800 */
[----:B------:R-:W0:Y:S01]  /*0010*/  S2R R13, SR_TID.X ;  /* 0x00000000000d7919 */ /* 0x000e220000002100 */
[----:B------:R-:W0:Y:S06]  /*0020*/  LDCU UR6, c[0x0][0x390] ;  /* 0x00007200ff0677ac */ /* 0x000e2c0008000800 */
[----:B------:R-:W1:Y:S01]  /*0030*/  LDC.64 R2, c[0x0][0x398] ;  /* 0x0000e600ff027b82 */ /* 0x000e620000000a00 */
[----:B------:R-:W2:Y:S01]  /*0040*/  LDCU.64 UR4, c[0x0][0x358] ;  /* 0x00006b00ff0477ac */ /* 0x000ea20008000a00 */
[C---:B0-----:R-:W-:Y:S01]  /*0050*/  ISETP.GE.U32.AND P0, PT, R13.reuse, UR6, PT ;  /* 0x000000060d007c0c */ /* 0x041fe2000bf06070 */
[----:B-1----:R-:W-:-:S05]  /*0060*/  IMAD.WIDE.U32 R2, R13, 0x4, R2 ;  /* 0x000000040d027825 */ /* 0x002fca00078e0002 */
[----:B--2---:R0:W-:Y:S07]  /*0070*/  STG.E desc[UR4][R2.64], R13 ;  /* 0x0000000d02007986 */ /* 0x0041ee000c101904 */
[----:B------:R-:W1:Y:S08]  /*0080*/  @P0 LDC R0, c[0x0][0x360] ;  /* 0x0000d800ff000b82 */ /* 0x000e700000000800 */
[----:B------:R-:W2:Y:S01]  /*0090*/  @P0 LDC.64 R6, c[0x0][0x380] ;  /* 0x0000e000ff060b82 */ /* 0x000ea20000000a00 */
[----:B-1----:R-:W-:-:S04]  /*00a0*/  @P0 IMAD R5, R13, R0, UR6 ;  /* 0x000000060d050e24 */ /* 0x002fc8000f8e0200 */
[----:B--2---:R-:W-:-:S03]  /*00b0*/  @P0 IMAD.WIDE.U32 R6, R5, 0x8, R6 ;  /* 0x0000000805060825 */ /* 0x004fc600078e0006 */
[----:B------:R-:W1:Y:S03]  /*00c0*/  LDC.64 R4, c[0x0][0x388] ;  /* 0x0000e200ff047b82 */ /* 0x000e660000000a00 */
[----:B------:R-:W2:Y:S05]  /*00d0*/  @P0 LDG.E.64 R6, desc[UR4][R6.64] ;  /* 0x0000000406060981 */ /* 0x000eaa000c1e1b00 */
[----:B------:R-:W3:Y:S01]  /*00e0*/  LDC R11, c[0x0][0x360] ;  /* 0x0000d800ff0b7b82 */ /* 0x000ee20000000800 */
[----:B-1----:R-:W-:-:S05]  /*00f0*/  IMAD.WIDE.U32 R4, R13, 0x8, R4 ;  /* 0x000000080d047825 */ /* 0x002fca00078e0004 */
[----:B--2---:R0:W-:Y:S04]  /*0100*/  @P0 STG.E.64 desc[UR4][R4.64], R6 ;  /* 0x0000000604000986 */ /* 0x0041e8000c101b04 */
[----:B------:R0:W-:Y:S01]  /*0110*/  @!P0 STG.E.64 desc[UR4][R4.64], RZ ;  /* 0x000000ff04008986 */ /* 0x0001e2000c101b04 */
[----:B------:R-:W-:Y:S01]  /*0120*/  BAR.SYNC.DEFER_BLOCKING 0x0 ;  /* 0x0000000000007b1d */ /* 0x000fe20000010000 */
[----:B---3--:R-:W-:-:S13]  /*0130*/  ISETP.GE.U32.AND P0, PT, R11, 0x2, PT ;  /* 0x000000020b00780c */ /* 0x008fda0003f06070 */
[----:B0-----:R-:W-:Y:S05]  /*0140*/  @!P0 EXIT ;  /* 0x000000000000894d */ /* 0x001fea0003800000 */
.L_x_21:
[----:B------:R-:W-:Y:S01]  /*0150*/  MOV R0, R11 ;  /* 0x0000000b00007202 */ /* 0x000fe20000000f00 */
[----:B------:R-:W-:Y:S01]  /*0160*/  BSSY.RECONVERGENT B0, `(.L_x_19) ;  /* 0x000000d000007945 */ /* 0x000fe20003800200 */
[----:B------:R-:W-:-:S04]  /*0170*/  SHF.R.U32.HI R11, RZ, 0x1, R11 ;  /* 0x00000001ff0b7819 */ /* 0x000fc8000001160b */
[----:B------:R-:W-:-:S13]  /*0180*/  ISETP.GE.U32.AND P0, PT, R13, R11, PT ;  /* 0x0000000b0d00720c */ /* 0x000fda0003f06070 */
[----:B0-----:R-:W-:Y:S05]  /*0190*/  @P0 BRA `(.L_x_20) ;  /* 0x0000000000240947 */ /* 0x001fea0003800000 */
[----:B------:R-:W-:Y:S01]  /*01a0*/  IMAD.WIDE.U32 R8, R11, 0x8, R4 ;  /* 0x000000080b087825 */ /* 0x000fe200078e0004 */
[----:B------:R-:W2:Y:S05]  /*01b0*/  LDG.E.64 R6, desc[UR4][R4.64] ;  /* 0x0000000404067981 */ /* 0x000eaa000c1e1b00 */
[----:B------:R-:W2:Y:S02]  /*01c0*/  LDG.E.64 R8, desc[UR4][R8.64] ;  /* 0x0000000408087981 */ /* 0x000ea4000c1e1b00 */
[----:B--2---:R-:W-:-:S14]  /*01d0*/  DSETP.GEU.AND P0, PT, R6, R8, PT ;  /* 0x000000080600722a */ /* 0x004fdc0003f0e000 */
[----:B------:R-:W-:Y:S05]  /*01e0*/  @P0 BRA `(.L_x_20) ;  /* 0x0000000000100947 */ /* 0x000fea0003800000 */
[----:B------:R-:W-:Y:S01]  /*01f0*/  IMAD.WIDE.U32 R6, R11, 0x4, R2 ;  /* 0x000000040b067825 */ /* 0x000fe200078e0002 */
[----:B------:R0:W-:Y:S05]  /*0200*/  STG.E.64 desc[UR4][R4.64], R8 ;  /* 0x0000000804007986 */ /* 0x0001ea000c101b04 */
[----:B------:R-:W2:Y:S04]  /*0210*/  LDG.E R7, desc[UR4][R6.64] ;  /* 0x0000000406077981 */ /* 0x000ea8000c1e1900 */
[----:B--2---:R0:W-:Y:S02]  /*0220*/  STG.E desc[UR4][R2.64], R7 ;  /* 0x0000000702007986 */ /* 0x0041e4000c101904 */
.L_x_20:
[----:B------:R-:W-:Y:S05]  /*0230*/  BSYNC.RECONVERGENT B0 ;  /* 0x0000000000007941 */ /* 0x000fea0003800200 */
.L_x_19:
[----:B------:R-:W-:Y:S01]  /*0240*/  BAR.SYNC.DEFER_BLOCKING 0x0 ;  /* 0x0000000000007b1d */ /* 0x000fe20000010000 */
[----:B------:R-:W-:-:S13]  /*0250*/  ISETP.GT.U32.AND P0, PT, R0, 0x3, PT ;  /* 0x000000030000780c */ /* 0x000fda0003f04070 */
[----:B------:R-:W-:Y:S05]  /*0260*/  @P0 BRA `(.L_x_21) ;  /* 0xfffffffc00b80947 */ /* 0x000fea000383ffff */
[----:B------:R-:W-:Y:S05]  /*0270*/  EXIT ;  /* 0x000000000000794d */ /* 0x000fea0003800000 */
.L_x_22:
        /* <DEDUP_REMOVED lines=16> */
.L_x_54:


//--------------------- .text._Z6getmaxPdPii      --------------------------
	.section	.text._Z6getmaxPdPii,"ax",@progbits
	.align	128
        .global         _Z6getmaxPdPii
        .type           _Z6getmaxPdPii,@function
        .size           _Z6getmaxPdPii,(.L_x_55 - _Z6getmaxPdPii)
        .other          _Z6getmaxPdPii,@"STO_CUDA_ENTRY STV_DEFAULT"
_Z6getmaxPdPii:
.text._Z6getmaxPdPii:
[----:B------:R-:W-:Y:S01]  /*0000*/  LDC R1, c[0x0][0x37c] ;  /* 0x0000df00ff017b82 */ /* 0x000fe20000000800 */
[----:B------:R-:W0:Y:S07]  /*0010*/  S2R R0, SR_TID.X ;  /* 0x0000000000007919 */ /* 0x000e2e0000002100 */
[----:B------:R-:W0:Y:S01]  /*0020*/  S2UR UR4, SR_CTAID.X ;  /* 0x00000000000479c3 */ /* 0x000e220000002500 */
[----:B------:R-:W-:Y:S07]  /*0030*/  BSSY.RECONVERGENT B0, `(.L_x_23) ;  /* 0x00000a7000007945 */ /* 0x000fee0003800200 */
[----:B------:R-:W1:Y:S01]  /*0040*/  LDC R4, c[0x0][0x390] ;  /* 0x0000e400ff047b82 */ /* 0x000e620000000800 */
[----:B0-----:R-:W-:-:S04]  /*0050*/  LOP3.LUT P0, RZ, R0, UR4, RZ, 0xfc, !PT ;  /* 0x0000000400ff7c12 */ /* 0x001fc8000f80fcff */
[----:B-1----:R-:W-:-:S13]  /*0060*/  ISETP.LT.OR P0, PT, R4, 0x1, P0 ;  /* 0x000000010400780c */ /* 0x002fda0000701670 */
[----:B------:R-:W-:Y:S05]  /*0070*/  @P0 BRA `(.L_x_24) ;  /* 0x0000000800880947 */ /* 0x000fea0003800000 */
[C---:B------:R-:W-:Y:S01]  /*0080*/  ISETP.GE.U32.AND P1, PT, R4.reuse, 0x8, PT ;  /* 0x000000080400780c */ /* 0x040fe20003f26070 */
[----:B------:R-:W0:Y:S01]  /*0090*/  LDCU.64 UR12, c[0x0][0x358] ;  /* 0x00006b00ff0c77ac */ /* 0x000e220008000a00 */
[----:B------:R-:W-:Y:S01]  /*00a0*/  LOP3.LUT R11, R4, 0x7, RZ, 0xc0, !PT ;  /* 0x00000007040b7812 */ /* 0x000fe200078ec0ff */
[----:B------:R-:W-:-:S03]  /*00b0*/  IMAD.MOV.U32 R0, RZ, RZ, RZ ;  /* 0x000000ffff007224 */ /* 0x000fc600078e00ff */
[----:B------:R-:W-:-:S07]  /*00c0*/  ISETP.NE.AND P0, PT, R11, RZ, PT ;  /* 0x000000ff0b00720c */ /* 0x000fce0003f05270 */
[----:B------:R-:W-:Y:S06]  /*00d0*/  @!P1 BRA `(.L_x_25) ;  /* 0x00000004002c9947 */ /* 0x000fec0003800000 */
[----:B------:R-:W1:Y:S01]  /*00e0*/  LDCU.128 UR8, c[0x0][0x380] ;  /* 0x00007000ff0877ac */ /* 0x000e620008000c00 */
[----:B------:R-:W2:Y:S01]  /*00f0*/  LDC.64 R2, c[0x0][0x380] ;  /* 0x0000e000ff027b82 */ /* 0x000ea20000000a00 */
[----:B------:R-:W-:-:S05]  /*0100*/  LOP3.LUT R0, R4, 0x7ffffff8, RZ, 0xc0, !PT ;  /* 0x7ffffff804007812 */ /* 0x000fca00078ec0ff */
[----:B------:R-:W-:Y:S01]  /*0110*/  IMAD.MOV R10, RZ, RZ, -R0 ;  /* 0x000000ffff0a7224 */ /* 0x000fe200078e0a00 */
[----:B-1----:R-:W-:Y:S02]  /*0120*/  UIADD3 UR6, UP0, UPT, UR8, 0x20, URZ ;  /* 0x0000002008067890 */ /* 0x002fe4000ff1e0ff */
[----:B------:R-:W-:Y:S02]  /*0130*/  UIADD3 UR4, UP1, UPT, UR10, 0x10, URZ ;  /* 0x000000100a047890 */ /* 0x000fe4000ff3e0ff */
[----:B------:R-:W-:Y:S02]  /*0140*/  UIADD3.X UR7, UPT, UPT, URZ, UR9, URZ, UP0, !UPT ;  /* 0x00000009ff077290 */ /* 0x000fe400087fe4ff */
[----:B------:R-:W-:Y:S01]  /*0150*/  UIADD3.X UR5, UPT, UPT, URZ, UR11, URZ, UP1, !UPT ;  /* 0x0000000bff057290 */ /* 0x000fe20008ffe4ff */
[----:B------:R-:W-:Y:S01]  /*0160*/  MOV R4, UR6 ;  /* 0x0000000600047c02 */ /* 0x000fe20008000f00 */
[----:B------:R-:W-:Y:S02]  /*0170*/  IMAD.U32 R6, RZ, RZ, UR4 ;  /* 0x00000004ff067e24 */ /* 0x000fe4000f8e00ff */
[----:B------:R-:W-:-:S02]  /*0180*/  MOV R5, UR7 ;  /* 0x0000000700057c02 */ /* 0x000fc40008000f00 */
[----:B------:R-:W-:-:S07]  /*0190*/  IMAD.U32 R7, RZ, RZ, UR5 ;  /* 0x00000005ff077e24 */ /* 0x000fce000f8e00ff */
.L_x_26:
[----:B0-2-4-:R-:W2:Y:S04]  /*01a0*/  LDG.E.64 R8, desc[UR12][R2.64] ;  /* 0x0000000c02087981 */ /* 0x015ea8000c1e1b00 */
[----:B------:R-:W2:Y:S02]  /*01b0*/  LDG.E.64 R14, desc[UR12][R4.64+-0x20] ;  /* 0xffffe00c040e7981 */ /* 0x000ea4000c1e1b00 */
[----:B--2---:R-:W-:-:S14]  /*01c0*/  DSETP.GEU.AND P1, PT, R8, R14, PT ;  /* 0x0000000e0800722a */ /* 0x004fdc0003f2e000 */
[----:B------:R0:W-:Y:S04]  /*01d0*/  @!P1 STG.E.64 desc[UR12][R2.64], R14 ;  /* 0x0000000e02009986 */ /* 0x0001e8000c101b0c */
[----:B------:R-:W2:Y:S01]  /*01e0*/  @!P1 LDG.E R21, desc[UR12][R6.64+-0x10] ;  /* 0xfffff00c06159981 */ /* 0x000ea2000c1e1900 */
[----:B------:R-:W2:Y:S03]  /*01f0*/  @!P1 LDC.64 R12, c[0x0][0x388] ;  /* 0x0000e200ff0c9b82 */ /* 0x000ea60000000a00 */
[----:B--2---:R1:W-:Y:S04]  /*0200*/  @!P1 STG.E desc[UR12][R12.64], R21 ;  /* 0x000000150c009986 */ /* 0x0043e8000c10190c */
[----:B------:R-:W2:Y:S04]  /*0210*/  @!P1 LDG.E.64 R8, desc[UR12][R2.64] ;  /* 0x0000000c02089981 */ /* 0x000ea8000c1e1b00 */
[----:B------:R-:W2:Y:S02]  /*0220*/  LDG.E.64 R16, desc[UR12][R4.64+-0x18] ;  /* 0xffffe80c04107981 */ /* 0x000ea4000c1e1b00 */
[----:B--2---:R-:W-:-:S14]  /*0230*/  DSETP.GEU.AND P1, PT, R8, R16, PT ;  /* 0x000000100800722a */ /* 0x004fdc0003f2e000 */
[----:B------:R-:W-:Y:S04]  /*0240*/  @!P1 STG.E.64 desc[UR12][R2.64], R16 ;  /* 0x0000001002009986 */ /* 0x000fe8000c101b0c */
[----:B------:R-:W2:Y:S01]  /*0250*/  @!P1 LDG.E R23, desc[UR12][R6.64+-0xc] ;  /* 0xfffff40c06179981 */ /* 0x000ea2000c1e1900 */
[----:B------:R-:W2:Y:S03]  /*0260*/  @!P1 LDC.64 R18, c[0x0][0x388] ;  /* 0x0000e200ff129b82 */ /* 0x000ea60000000a00 */
[----:B--2---:R2:W-:Y:S04]  /*0270*/  @!P1 STG.E desc[UR12][R18.64], R23 ;  /* 0x0000001712009986 */ /* 0x0045e8000c10190c */
[----:B------:R-:W3:Y:S04]  /*0280*/  @!P1 LDG.E.64 R8, desc[UR12][R2.64] ;  /* 0x0000000c02089981 */ /* 0x000ee8000c1e1b00 */
[----:B0-----:R-:W3:Y:S02]  /*0290*/  LDG.E.64 R14, desc[UR12][R4.64+-0x10] ;  /* 0xfffff00c040e7981 */ /* 0x001ee4000c1e1b00 */
[----:B---3--:R-:W-:-:S14]  /*02a0*/  DSETP.GEU.AND P1, PT, R8, R14, PT ;  /* 0x0000000e0800722a */ /* 0x008fdc0003f2e000 */
[----:B------:R0:W-:Y:S04]  /*02b0*/  @!P1 STG.E.64 desc[UR12][R2.64], R14 ;  /* 0x0000000e02009986 */ /* 0x0001e8000c101b0c */
[----:B------:R-:W3:Y:S01]  /*02c0*/  @!P1 LDG.E R25, desc[UR12][R6.64+-0x8] ;  /* 0xfffff80c06199981 */ /* 0x000ee2000c1e1900 */
[----:B-1----:R-:W3:Y:S03]  /*02d0*/  @!P1 LDC.64 R20, c[0x0][0x388] ;  /* 0x0000e200ff149b82 */ /* 0x002ee60000000a00 */
[----:B---3--:R1:W-:Y:S04]  /*02e0*/  @!P1 STG.E desc[UR12][R20.64], R25 ;  /* 0x0000001914009986 */ /* 0x0083e8000c10190c */
[----:B------:R-:W3:Y:S04]  /*02f0*/  @!P1 LDG.E.64 R8, desc[UR12][R2.64] ;  /* 0x0000000c02089981 */ /* 0x000ee8000c1e1b00 */
[----:B------:R-:W3:Y:S02]  /*0300*/  LDG.E.64 R12, desc[UR12][R4.64+-0x8] ;  /* 0xfffff80c040c7981 */ /* 0x000ee4000c1e1b00 */
[----:B---3--:R-:W-:-:S14]  /*0310*/  DSETP.GEU.AND P1, PT, R8, R12, PT ;  /* 0x0000000c0800722a */ /* 0x008fdc0003f2e000 */
[----:B------:R3:W-:Y:S04]  /*0320*/  @!P1 STG.E.64 desc[UR12][R2.64], R12 ;  /* 0x0000000c02009986 */ /* 0x0007e8000c101b0c */
[----:B--2---:R-:W2:Y:S01]  /*0330*/  @!P1 LDG.E R23, desc[UR12][R6.64+-0x4] ;  /* 0xfffffc0c06179981 */ /* 0x004ea2000c1e1900 */
[----:B------:R-:W2:Y:S03]  /*0340*/  @!P1 LDC.64 R16, c[0x0][0x388] ;  /* 0x0000e200ff109b82 */ /* 0x000ea60000000a00 */
[----:B--2---:R2:W-:Y:S04]  /*0350*/  @!P1 STG.E desc[UR12][R16.64], R23 ;  /* 0x0000001710009986 */ /* 0x0045e8000c10190c */
[----:B------:R-:W4:Y:S04]  /*0360*/  @!P1 LDG.E.64 R8, desc[UR12][R2.64] ;  /* 0x0000000c02089981 */ /* 0x000f28000c1e1b00 */
[----:B0-----:R-:W4:Y:S02]  /*0370*/  LDG.E.64 R14, desc[UR12][R4.64] ;  /* 0x0000000c040e7981 */ /* 0x001f24000c1e1b00 */
[----:B----4-:R-:W-:-:S14]  /*0380*/  DSETP.GEU.AND P1, PT, R8, R14, PT ;  /* 0x0000000e0800722a */ /* 0x010fdc0003f2e000 */
[----:B------:R0:W-:Y:S04]  /*0390*/  @!P1 STG.E.64 desc[UR12][R2.64], R14 ;  /* 0x0000000e02009986 */ /* 0x0001e8000c101b0c */
[----:B-1----:R-:W4:Y:S01]  /*03a0*/  @!P1 LDG.E R21, desc[UR12][R6.64] ;  /* 0x0000000c06159981 */ /* 0x002f22000c1e1900 */
[----:B------:R-:W4:Y:S03]  /*03b0*/  @!P1 LDC.64 R18, c[0x0][0x388] ;  /* 0x0000e200ff129b82 */ /* 0x000f260000000a00 */
[----:B----4-:R1:W-:Y:S04]  /*03c0*/  @!P1 STG.E desc[UR12][R18.64], R21 ;  /* 0x0000001512009986 */ /* 0x0103e8000c10190c */
[----:B------:R-:W4:Y:S04]  /*03d0*/  @!P1 LDG.E.64 R8, desc[UR12][R2.64] ;  /* 0x0000000c02089981 */ /* 0x000f28000c1e1b00 */
[----:B---3--:R-:W4:Y:S02]  /*03e0*/  LDG.E.64 R12, desc[UR12][R4.64+0x8] ;  /* 0x0000080c040c7981 */ /* 0x008f24000c1e1b00 */
[----:B----4-:R-:W-:-:S14]  /*03f0*/  DSETP.GEU.AND P1, PT, R8, R12, PT ;  /* 0x0000000c0800722a */ /* 0x010fdc0003f2e000 */
        /* <DEDUP_REMOVED lines=8> */
[----:B-1----:R-:W5:Y:S01]  /*0480*/  @!P1 LDG.E R21, desc[UR12][R6.64+0x8] ;  /* 0x0000080c06159981 */ /* 0x002f62000c1e1900 */
[----:B------:R-:W5:Y:S03]  /*0490*/  @!P1 LDC.64 R18, c[0x0][0x388] ;  /* 0x0000e200ff129b82 */ /* 0x000f660000000a00 */
[----:B-----5:R4:W-:Y:S04]  /*04a0*/  @!P1 STG.E desc[UR12][R18.64], R21 ;  /* 0x0000001512009986 */ /* 0x0209e8000c10190c */
[----:B------:R-:W5:Y:S04]  /*04b0*/  @!P1 LDG.E.64 R8, desc[UR12][R2.64] ;  /* 0x0000000c02089981 */ /* 0x000f68000c1e1b00 */
[----:B---3--:R-:W5:Y:S02]  /*04c0*/  LDG.E.64 R12, desc[UR12][R4.64+0x18] ;  /* 0x0000180c040c7981 */ /* 0x008f64000c1e1b00 */
[----:B-----5:R-:W-:-:S14]  /*04d0*/  DSETP.GEU.AND P1, PT, R8, R12, PT ;  /* 0x0000000c0800722a */ /* 0x020fdc0003f2e000 */
[----:B------:R4:W-:Y:S04]  /*04e0*/  @!P1 STG.E.64 desc[UR12][R2.64], R12 ;  /* 0x0000000c02009986 */ /* 0x0009e8000c101b0c */
[----:B--2---:R0:W2:Y:S01]  /*04f0*/  @!P1 LDG.E R17, desc[UR12][R6.64+0xc] ;  /* 0x00000c0c06119981 */ /* 0x0040a2000c1e1900 */
[----:B------:R-:W2:Y:S01]  /*0500*/  @!P1 LDC.64 R8, c[0x0][0x388] ;  /* 0x0000e200ff089b82 */ /* 0x000ea20000000a00 */
[----:B------:R-:W-:-:S04]  /*0510*/  IADD3 R10, PT, PT, R10, 0x8, RZ ;  /* 0x000000080a0a7810 */ /* 0x000fc80007ffe0ff */
[----:B------:R-:W-:Y:S02]  /*0520*/  ISETP.NE.AND P3, PT, R10, RZ, PT ;  /* 0x000000ff0a00720c */ /* 0x000fe40003f65270 */
[----:B0-----:R-:W-:-:S04]  /*0530*/  IADD3 R6, P2, PT, R6, 0x20, RZ ;  /* 0x0000002006067810 */ /* 0x001fc80007f5e0ff */
[----:B------:R-:W-:Y:S01]  /*0540*/  IADD3.X R7, PT, PT, RZ, R7, RZ, P2, !PT ;  /* 0x00000007ff077210 */ /* 0x000fe200017fe4ff */
[----:B--2---:R4:W-:Y:S01]  /*0550*/  @!P1 STG.E desc[UR12][R8.64], R17 ;  /* 0x0000001108009986 */ /* 0x0049e2000c10190c */
[----:B------:R-:W-:-:S05]  /*0560*/  IADD3 R4, P1, PT, R4, 0x40, RZ ;  /* 0x0000004004047810 */ /* 0x000fca0007f3e0ff */
[----:B------:R-:W-:Y:S01]  /*0570*/  IMAD.X R5, RZ, RZ, R5, P1 ;  /* 0x000000ffff057224 */ /* 0x000fe200008e0605 */
[----:B------:R-:W-:Y:S07]  /*0580*/  @P3 BRA `(.L_x_26) ;  /* 0xfffffffc00043947 */ /* 0x000fee000383ffff */
.L_x_25:
[----:B------:R-:W-:Y:S05]  /*0590*/  @!P0 BRA `(.L_x_24) ;  /* 0x0000000400408947 */ /* 0x000fea0003800000 */
[----:B------:R-:W1:Y:S01]  /*05a0*/  LDCU UR4, c[0x0][0x390] ;  /* 0x00007200ff0477ac */ /* 0x000e620008000800 */
[----:B------:R-:W-:Y:S01]  /*05b0*/  ISETP.GE.U32.AND P0, PT, R11, 0x4, PT ;  /* 0x000000040b00780c */ /* 0x000fe20003f06070 */
[----:B-1----:R-:W-:-:S12]  /*05c0*/  ULOP3.LUT UR5, UR4, 0x3, URZ, 0xc0, !UPT ;  /* 0x0000000304057892 */ /* 0x002fd8000f8ec0ff */
[----:B------:R-:W-:Y:S05]  /*05d0*/  @!P0 BRA `(.L_x_27) ;  /* 0x00000000008c8947 */ /* 0x000fea0003800000 */
[----:B----4-:R-:W1:Y:S08]  /*05e0*/  LDC.64 R8, c[0x0][0x380] ;  /* 0x0000e000ff087b82 */ /* 0x010e700000000a00 */
[----:B------:R-:W2:Y:S08]  /*05f0*/  LDC.64 R2, c[0x0][0x380] ;  /* 0x0000e000ff027b82 */ /* 0x000eb00000000a00 */
[----:B------:R-:W3:Y:S01]  /*0600*/  LDC.64 R6, c[0x0][0x388] ;  /* 0x0000e200ff067b82 */ /* 0x000ee20000000a00 */
[----:B-1----:R-:W-:-:S05]  /*0610*/  IMAD.WIDE.U32 R8, R0, 0x8, R8 ;  /* 0x0000000800087825 */ /* 0x002fca00078e0008 */
[----:B0-----:R-:W4:Y:S04]  /*0620*/  LDG.E.64 R10, desc[UR12][R8.64] ;  /* 0x0000000c080a7981 */ /* 0x001f28000c1e1b00 */
[----:B--2---:R-:W4:Y:S01]  /*0630*/  LDG.E.64 R4, desc[UR12][R2.64] ;  /* 0x0000000c02047981 */ /* 0x004f22000c1e1b00 */
[----:B---3--:R-:W-:Y:S01]  /*0640*/  IMAD.WIDE.U32 R6, R0, 0x4, R6 ;  /* 0x0000000400067825 */ /* 0x008fe200078e0006 */
[----:B----4-:R-:W-:-:S14]  /*0650*/  DSETP.GEU.AND P0, PT, R4, R10, PT ;  /* 0x0000000a0400722a */ /* 0x010fdc0003f0e000 */
[----:B------:R0:W-:Y:S04]  /*0660*/  @!P0 STG.E.64 desc[UR12][R2.64], R10 ;  /* 0x0000000a02008986 */ /* 0x0001e8000c101b0c */
[----:B------:R-:W2:Y:S01]  /*0670*/  @!P0 LDG.E R19, desc[UR12][R6.64] ;  /* 0x0000000c06138981 */ /* 0x000ea2000c1e1900 */
[----:B------:R-:W2:Y:S03]  /*0680*/  @!P0 LDC.64 R14, c[0x0][0x388] ;  /* 0x0000e200ff0e8b82 */ /* 0x000ea60000000a00 */
[----:B--2---:R1:W-:Y:S04]  /*0690*/  @!P0 STG.E desc[UR12][R14.64], R19 ;  /* 0x000000130e008986 */ /* 0x0043e8000c10190c */
[----:B------:R-:W2:Y:S04]  /*06a0*/  @!P0 LDG.E.64 R4, desc[UR12][R2.64] ;  /* 0x0000000c02048981 */ /* 0x000ea8000c1e1b00 */
[----:B------:R-:W2:Y:S02]  /*06b0*/  LDG.E.64 R12, desc[UR12][R8.64+0x8] ;  /* 0x0000080c080c7981 */ /* 0x000ea4000c1e1b00 */
[----:B--2---:R-:W-:-:S14]  /*06c0*/  DSETP.GEU.AND P0, PT, R4, R12, PT ;  /* 0x0000000c0400722a */ /* 0x004fdc0003f0e000 */
[----:B------:R2:W-:Y:S04]  /*06d0*/  @!P0 STG.E.64 desc[UR12][R2.64], R12 ;  /* 0x0000000c02008986 */ /* 0x0005e8000c101b0c */
[----:B------:R-:W3:Y:S01]  /*06e0*/  @!P0 LDG.E R21, desc[UR12][R6.64+0x4] ;  /* 0x0000040c06158981 */ /* 0x000ee2000c1e1900 */
[----:B------:R-:W3:Y:S03]  /*06f0*/  @!P0 LDC.64 R16, c[0x0][0x388] ;  /* 0x0000e200ff108b82 */ /* 0x000ee60000000a00 */
[----:B---3--:R3:W-:Y:S04]  /*0700*/  @!P0 STG.E desc[UR12][R16.64], R21 ;  /* 0x0000001510008986 */ /* 0x0087e8000c10190c */
        /* <DEDUP_REMOVED lines=8> */
[----:B--2---:R-:W4:Y:S02]  /*0790*/  LDG.E.64 R12, desc[UR12][R8.64+0x18] ;  /* 0x0000180c080c7981 */ /* 0x004f24000c1e1b00 */
[----:B----4-:R-:W-:-:S14]  /*07a0*/  DSETP.GEU.AND P0, PT, R4, R12, PT ;  /* 0x0000000c0400722a */ /* 0x010fdc0003f0e000 */
[----:B---3--:R-:W-:Y:S05]  /*07b0*/  @P0 BRA `(.L_x_28) ;  /* 0x0000000000100947 */ /* 0x008fea0003800000 */
[----:B------:R0:W-:Y:S04]  /*07c0*/  STG.E.64 desc[UR12][R2.64], R12 ;  /* 0x0000000c02007986 */ /* 0x0001e8000c101b0c */
[----:B------:R-:W2:Y:S01]  /*07d0*/  LDG.E R7, desc[UR12][R6.64+0xc] ;  /* 0x00000c0c06077981 */ /* 0x000ea2000c1e1900 */
[----:B------:R-:W2:Y:S03]  /*07e0*/  LDC.64 R4, c[0x0][0x388] ;  /* 0x0000e200ff047b82 */ /* 0x000ea60000000a00 */
[----:B--2---:R0:W-:Y:S02]  /*07f0*/  STG.E desc[UR12][R4.64], R7 ;  /* 0x0000000704007986 */ /* 0x0041e4000c10190c */
.L_x_28:
[----:B------:R-:W-:-:S07]  /*0800*/  VIADD R0, R0, 0x4 ;  /* 0x0000000400007836 */ /* 0x000fce0000000000 */
.L_x_27:
[----:B------:R-:W-:-:S09]  /*0810*/  UISETP.NE.AND UP0, UPT, UR5, URZ, UPT ;  /* 0x000000ff0500728c */ /* 0x000fd2000bf05270 */
[----:B------:R-:W-:Y:S05]  /*0820*/  BRA.U !UP0, `(.L_x_24) ;  /* 0x00000001089c7547 */ /* 0x000fea000b800000 */
[----:B------:R-:W-:-:S09]  /*0830*/  UISETP.NE.AND UP0, UPT, UR5, 0x1, UPT ;  /* 0x000000010500788c */ /* 0x000fd2000bf05270 */
[----:B------:R-:W-:Y:S05]  /*0840*/  BRA.U !UP0, `(.L_x_29) ;  /* 0x0000000108547547 */ /* 0x000fea000b800000 */
[----:B0---4-:R-:W0:Y:S08]  /*0850*/  LDC.64 R2, c[0x0][0x380] ;  /* 0x0000e000ff027b82 */ /* 0x011e300000000a00 */
[----:B------:R-:W1:Y:S08]  /*0860*/  LDC.64 R8, c[0x0][0x380] ;  /* 0x0000e000ff087b82 */ /* 0x000e700000000a00 */
[----:B------:R-:W2:Y:S01]  /*0870*/  LDC.64 R6, c[0x0][0x388] ;  /* 0x0000e200ff067b82 */ /* 0x000ea20000000a00 */
[----:B0-----:R-:W-:-:S05]  /*0880*/  IMAD.WIDE.U32 R10, R0, 0x8, R2 ;  /* 0x00000008000a7825 */ /* 0x001fca00078e0002 */
[----:B------:R-:W3:Y:S04]  /*0890*/  LDG.E.64 R4, desc[UR12][R10.64] ;  /* 0x0000000c0a047981 */ /* 0x000ee8000c1e1b00 */
[----:B-1----:R-:W3:Y:S01]  /*08a0*/  LDG.E.64 R2, desc[UR12][R8.64] ;  /* 0x0000000c08027981 */ /* 0x002ee2000c1e1b00 */
[----:B--2---:R-:W-:Y:S01]  /*08b0*/  IMAD.WIDE.U32 R12, R0, 0x4, R6 ;  /* 0x00000004000c7825 */ /* 0x004fe200078e0006 */
[----:B---3--:R-:W-:-:S14]  /*08c0*/  DSETP.GEU.AND P0, PT, R2, R4, PT ;  /* 0x000000040200722a */ /* 0x008fdc0003f0e000 */
[----:B------:R0:W-:Y:S04]  /*08d0*/  @!P0 STG.E.64 desc[UR12][R8.64], R4 ;  /* 0x0000000408008986 */ /* 0x0001e8000c101b0c */
[----:B------:R-:W2:Y:S01]  /*08e0*/  @!P0 LDG.E R17, desc[UR12][R12.64] ;  /* 0x0000000c0c118981 */ /* 0x000ea2000c1e1900 */
[----:B------:R-:W2:Y:S03]  /*08f0*/  @!P0 LDC.64 R14, c[0x0][0x388] ;  /* 0x0000e200ff0e8b82 */ /* 0x000ea60000000a00 */
[----:B--2---:R0:W-:Y:S04]  /*0900*/  @!P0 STG.E desc[UR12][R14.64], R17 ;  /* 0x000000110e008986 */ /* 0x0041e8000c10190c */
[----:B------:R-:W2:Y:S04]  /*0910*/  LDG.E.64 R6, desc[UR12][R10.64+0x8] ;  /* 0x0000080c0a067981 */ /* 0x000ea8000c1e1b00 */
[----:B------:R-:W2:Y:S02]  /*0920*/  @!P0 LDG.E.64 R2, desc[UR12][R8.64] ;  /* 0x0000000c08028981 */ /* 0x000ea4000c1e1b00 */
[----:B--2---:R-:W-:-:S14]  /*0930*/  DSETP.GEU.AND P0, PT, R2, R6, PT ;  /* 0x000000060200722a */ /* 0x004fdc0003f0e000 */
[----:B0-----:R-:W-:Y:S05]  /*0940*/  @P0 BRA `(.L_x_30) ;  /* 0x0000000000100947 */ /* 0x001fea0003800000 */
[----:B------:R0:W-:Y:S04]  /*0950*/  STG.E.64 desc[UR12][R8.64], R6 ;  /* 0x0000000608007986 */ /* 0x0001e8000c101b0c */
[----:B------:R-:W2:Y:S01]  /*0960*/  LDG.E R13, desc[UR12][R12.64+0x4] ;  /* 0x0000040c0c0d7981 */ /* 0x000ea2000c1e1900 */
[----:B------:R-:W2:Y:S03]  /*0970*/  LDC.64 R2, c[0x0][0x388] ;  /* 0x0000e200ff027b82 */ /* 0x000ea60000000a00 */
[----:B--2---:R0:W-:Y:S02]  /*0980*/  STG.E desc[UR12][R2.64], R13 ;  /* 0x0000000d02007986 */ /* 0x0041e4000c10190c */
.L_x_30:
[----:B------:R-:W-:-:S07]  /*0990*/  IADD3 R0, PT, PT, R0, 0x2, RZ ;  /* 0x0000000200007810 */ /* 0x000fce0007ffe0ff */
.L_x_29:
[----:B------:R-:W-:-:S04]  /*09a0*/  ULOP3.LUT UR4, UR4, 0x1, URZ, 0xc0, !UPT ;  /* 0x0000000104047892 */ /* 0x000fc8000f8ec0ff */
[----:B------:R-:W-:-:S09]  /*09b0*/  UISETP.NE.U32.AND UP0, UPT, UR4, 0x1, UPT ;  /* 0x000000010400788c */ /* 0x000fd2000bf05070 */
[----:B------:R-:W-:Y:S05]  /*09c0*/  BRA.U UP0, `(.L_x_24) ;  /* 0x0000000100347547 */ /* 0x000fea000b800000 */
[----:B0-----:R-:W0:Y:S08]  /*09d0*/  LDC.64 R4, c[0x0][0x380] ;  /* 0x0000e000ff047b82 */ /* 0x001e300000000a00 */
[----:B------:R-:W4:Y:S01]  /*09e0*/  LDC.64 R6, c[0x0][0x380] ;  /* 0x0000e000ff067b82 */ /* 0x000f220000000a00 */
[----:B0-----:R-:W-:-:S06]  /*09f0*/  IMAD.WIDE.U32 R4, R0, 0x8, R4 ;  /* 0x0000000800047825 */ /* 0x001fcc00078e0004 */
[----:B------:R-:W2:Y:S04]  /*0a00*/  LDG.E.64 R4, desc[UR12][R4.64] ;  /* 0x0000000c04047981 */ /* 0x000ea8000c1e1b00 */
[----:B----4-:R-:W2:Y:S02]  /*0a10*/  LDG.E.64 R2, desc[UR12][R6.64] ;  /* 0x0000000c06027981 */ /* 0x010ea4000c1e1b00 */
[----:B--2---:R-:W-:-:S14]  /*0a20*/  DSETP.GEU.AND P0, PT, R2, R4, PT ;  /* 0x000000040200722a */ /* 0x004fdc0003f0e000 */
[----:B------:R-:W-:Y:S05]  /*0a30*/  @P0 BRA `(.L_x_24) ;  /* 0x0000000000180947 */ /* 0x000fea0003800000 */
[----:B------:R-:W0:Y:S01]  /*0a40*/  LDC.64 R2, c[0x0][0x388] ;  /* 0x0000e200ff027b82 */ /* 0x000e220000000a00 */
[----:B------:R1:W-:Y:S01]  /*0a50*/  STG.E.64 desc[UR12][R6.64], R4 ;  /* 0x0000000406007986 */ /* 0x0003e2000c101b0c */
[----:B0-----:R-:W-:-:S06]  /*0a60*/  IMAD.WIDE.U32 R2, R0, 0x4, R2 ;  /* 0x0000000400027825 */ /* 0x001fcc00078e0002 */
[----:B------:R-:W2:Y:S01]  /*0a70*/  LDG.E R3, desc[UR12][R2.64] ;  /* 0x0000000c02037981 */ /* 0x000ea2000c1e1900 */
[----:B------:R-:W2:Y:S03]  /*0a80*/  LDC.64 R8, c[0x0][0x388] ;  /* 0x0000e200ff087b82 */ /* 0x000ea60000000a00 */
[----:B--2---:R1:W-:Y:S02]  /*0a90*/  STG.E desc[UR12][R8.64], R3 ;  /* 0x0000000308007986 */ /* 0x0043e4000c10190c */
.L_x_24:
[----:B0-----:R-:W-:Y:S05]  /*0aa0*/  BSYNC.RECONVERGENT B0 ;  /* 0x0000000000007941 */ /* 0x001fea0003800200 */
.L_x_23:
[----:B------:R-:W-:Y:S06]  /*0ab0*/  BAR.SYNC.DEFER_BLOCKING 0x0 ;  /* 0x0000000000007b1d */ /* 0x000fec0000010000 */
[----:B------:R-:W-:Y:S05]  /*0ac0*/  EXIT ;  /* 0x000000000000794d */ /* 0x000fea0003800000 */
.L_x_31:
        /* <DEDUP_REMOVED lines=11> */
.L_x_55:


//--------------------- .text._Z7findmaxPdS_iPi   --------------------------
	.section	.text._Z7findmaxPdS_iPi,"ax",@progbits
	.align	128
        .global         _Z7findmaxPdS_iPi
        .type           _Z7findmaxPdS_iPi,@function
        .size           _Z7findmaxPdS_iPi,(.L_x_56 - _Z7findmaxPdS_iPi)
        .other          _Z7findmaxPdS_iPi,@"STO_CUDA_ENTRY STV_DEFAULT"
_Z7findmaxPdS_iPi:
.text._Z7findmaxPdS_iPi:
[----:B------:R-:W-:Y:S01]  /*0000*/  LDC R1, c[0x0][0x37c] ;  /* 0x0000df00ff017b82 */ /* 0x000fe20000000800 */
[----:B------:R-:W0:Y:S07]  /*0010*/  S2R R0, SR_CTAID.X ;  /* 0x0000000000007919 */ /* 0x000e2e0000002500 */
[----:B------:R-:W1:Y:S01]  /*0020*/  LDC R5, c[0x0][0x390] ;  /* 0x0000e400ff057b82 */ /* 0x000e620000000800 */
[----:B------:R-:W0:Y:S01]  /*0030*/  LDCU UR7, c[0x0][0x360] ;  /* 0x00006c00ff0777ac */ /* 0x000e220008000800 */
[----:B------:R-:W0:Y:S01]  /*0040*/  S2R R11, SR_TID.X ;  /* 0x00000000000b7919 */ /* 0x000e220000002100 */
[----:B------:R-:W2:Y:S01]  /*0050*/  LDCU.64 UR8, c[0x0][0x358] ;  /* 0x00006b00ff0877ac */ /* 0x000ea20008000a00 */
[----:B0-----:R-:W-:-:S05]  /*0060*/  IMAD R6, R0, UR7, R11 ;  /* 0x0000000700067c24 */ /* 0x001fca000f8e020b */
[----:B-1----:R-:W-:-:S04]  /*0070*/  ISETP.GE.AND P0, PT, R6, R5, PT ;  /* 0x000000050600720c */ /* 0x002fc80003f06270 */
[----:B------:R-:W-:-:S13]  /*0080*/  ISETP.GT.OR P0, PT, R6, 0x1b5f, !P0 ;  /* 0x00001b5f0600780c */ /* 0x000fda0004704670 */
[----:B------:R-:W0:Y:S01]  /*0090*/  @!P0 LDC.64 R2, c[0x0][0x380] ;  /* 0x0000e000ff028b82 */ /* 0x000e220000000a00 */
[----:B------:R-:W-:-:S04]  /*00a0*/  @!P0 IMAD R5, R6, 0x1b60, R5 ;  /* 0x00001b6006058824 */ /* 0x000fc800078e0205 */
[----:B0-----:R-:W-:-:S06]  /*00b0*/  @!P0 IMAD.WIDE R2, R5, 0x8, R2 ;  /* 0x0000000805028825 */ /* 0x001fcc00078e0202 */
[----:B--2---:R-:W2:Y:S01]  /*00c0*/  @!P0 LDG.E.64 R2, desc[UR8][R2.64] ;  /* 0x0000000802028981 */ /* 0x004ea2000c1e1b00 */
[----:B------:R-:W0:Y:S01]  /*00d0*/  S2UR UR6, SR_CgaCtaId ;  /* 0x00000000000679c3 */ /* 0x000e220000008800 */
[----:B------:R-:W-:Y:S01]  /*00e0*/  UMOV UR4, 0x400 ;  /* 0x0000040000047882 */ /* 0x000fe20000000000 */
[----:B------:R-:W-:Y:S01]  /*00f0*/  IMAD.U32 R8, RZ, RZ, UR7 ;  /* 0x00000007ff087e24 */ /* 0x000fe2000f8e00ff */
[----:B------:R-:W-:-:S04]  /*0100*/  UIADD3 UR5, UPT, UPT, UR4, 0x2000, URZ ;  /* 0x0000200004057890 */ /* 0x000fc8000fffe0ff */
[----:B0-----:R-:W-:Y:S02]  /*0110*/  ULEA UR5, UR6, UR5, 0x18 ;  /* 0x0000000506057291 */ /* 0x001fe4000f8ec0ff */
[----:B------:R-:W-:-:S04]  /*0120*/  ULEA UR4, UR6, UR4, 0x18 ;  /* 0x0000000406047291 */ /* 0x000fc8000f8ec0ff */
[C---:B------:R-:W-:Y:S02]  /*0130*/  LEA R7, R11.reuse, UR5, 0x2 ;  /* 0x000000050b077c11 */ /* 0x040fe4000f8e10ff */
[----:B------:R-:W-:-:S03]  /*0140*/  LEA R9, R11, UR4, 0x3 ;  /* 0x000000040b097c11 */ /* 0x000fc6000f8e18ff */
[----:B------:R0:W-:Y:S01]  /*0150*/  STS [R7], R6 ;  /* 0x0000000607007388 */ /* 0x0001e20000000800 */
[----:B--2---:R-:W-:-:S07]  /*0160*/  @!P0 DADD R4, -RZ, |R2| ;  /* 0x00000000ff048229 */ /* 0x004fce0000000502 */
[----:B------:R0:W-:Y:S04]  /*0170*/  @!P0 STS.64 [R9], R4 ;  /* 0x0000000409008388 */ /* 0x0001e80000000a00 */
[----:B------:R0:W-:Y:S01]  /*0180*/  @P0 STS.64 [R9], RZ ;  /* 0x000000ff09000388 */ /* 0x0001e20000000a00 */
[----:B------:R-:W-:Y:S01]  /*0190*/  BAR.SYNC.DEFER_BLOCKING 0x0 ;  /* 0x0000000000007b1d */ /* 0x000fe20000010000 */
[----:B------:R-:W-:-:S13]  /*01a0*/  ISETP.GE.U32.AND P0, PT, R8, 0x2, PT ;  /* 0x000000020800780c */ /* 0x000fda0003f06070 */
[----:B0-----:R-:W-:Y:S05]  /*01b0*/  @!P0 BRA `(.L_x_32) ;  /* 0x0000000000448947 */ /* 0x001fea0003800000 */
.L_x_35:
[--C-:B------:R-:W-:Y:S01]  /*01c0*/  IMAD.MOV.U32 R6, RZ, RZ, R8.reuse ;  /* 0x000000ffff067224 */ /* 0x100fe200078e0008 */
[----:B------:R-:W-:Y:S01]  /*01d0*/  SHF.R.U32.HI R8, RZ, 0x1, R8 ;  /* 0x00000001ff087819 */ /* 0x000fe20000011608 */
[----:B------:R-:W-:Y:S03]  /*01e0*/  BSSY.RECONVERGENT B0, `(.L_x_33) ;  /* 0x000000b000007945 */ /* 0x000fe60003800200 */
[----:B------:R-:W-:-:S13]  /*01f0*/  ISETP.GE.U32.AND P0, PT, R11, R8, PT ;  /* 0x000000080b00720c */ /* 0x000fda0003f06070 */
[----:B0-----:R-:W-:Y:S05]  /*0200*/  @P0 BRA `(.L_x_34) ;  /* 0x0000000000200947 */ /* 0x001fea0003800000 */
[----:B------:R-:W-:Y:S01]  /*0210*/  IMAD R4, R8, 0x8, R9 ;  /* 0x0000000808047824 */ /* 0x000fe200078e0209 */
[----:B------:R-:W-:Y:S05]  /*0220*/  LDS.64 R2, [R9] ;  /* 0x0000000009027984 */ /* 0x000fea0000000a00 */
[----:B------:R-:W0:Y:S02]  /*0230*/  LDS.64 R4, [R4] ;  /* 0x0000000004047984 */ /* 0x000e240000000a00 */
[----:B0-----:R-:W-:-:S14]  /*0240*/  DSETP.GEU.AND P0, PT, R2, R4, PT ;  /* 0x000000040200722a */ /* 0x001fdc0003f0e000 */
[----:B------:R-:W-:Y:S01]  /*0250*/  @!P0 IMAD R2, R8, 0x4, R7 ;  /* 0x0000000408028824 */ /* 0x000fe200078e0207 */
[----:B------:R-:W-:Y:S05]  /*0260*/  @!P0 STS.64 [R9], R4 ;  /* 0x0000000409008388 */ /* 0x000fea0000000a00 */
[----:B------:R-:W0:Y:S04]  /*0270*/  @!P0 LDS R2, [R2] ;  /* 0x0000000002028984 */ /* 0x000e280000000800 */
[----:B0-----:R0:W-:Y:S02]  /*0280*/  @!P0 STS [R7], R2 ;  /* 0x0000000207008388 */ /* 0x0011e40000000800 */
.L_x_34:
[----:B------:R-:W-:Y:S05]  /*0290*/  BSYNC.RECONVERGENT B0 ;  /* 0x0000000000007941 */ /* 0x000fea0003800200 */
.L_x_33:
[----:B------:R-:W-:Y:S01]  /*02a0*/  BAR.SYNC.DEFER_BLOCKING 0x0 ;  /* 0x0000000000007b1d */ /* 0x000fe20000010000 */
[----:B------:R-:W-:-:S13]  /*02b0*/  ISETP.GT.U32.AND P0, PT, R6, 0x3, PT ;  /* 0x000000030600780c */ /* 0x000fda0003f04070 */
[----:B------:R-:W-:Y:S05]  /*02c0*/  @P0 BRA `(.L_x_35) ;  /* 0xfffffffc00bc0947 */ /* 0x000fea000383ffff */
.L_x_32:
[----:B------:R-:W-:Y:S01]  /*02d0*/  ISETP.NE.AND P0, PT, R11, RZ, PT ;  /* 0x000000ff0b00720c */ /* 0x000fe20003f05270 */
[----:B------:R-:W-:-:S12]  /*02e0*/  BSSY.RECONVERGENT B0, `(.L_x_36) ;  /* 0x000000d000007945 */ /* 0x000fd80003800200 */
[----:B------:R-:W-:Y:S05]  /*02f0*/  @P0 BRA `(.L_x_37) ;  /* 0x00000000002c0947 */ /* 0x000fea0003800000 */
[----:B------:R-:W1:Y:S01]  /*0300*/  S2UR UR5, SR_CgaCtaId ;  /* 0x00000000000579c3 */ /* 0x000e620000008800 */
[----:B------:R-:W-:-:S07]  /*0310*/  UMOV UR4, 0x400 ;  /* 0x0000040000047882 */ /* 0x000fce0000000000 */
[----:B------:R-:W2:Y:S08]  /*0320*/  LDC.64 R4, c[0x0][0x388] ;  /* 0x0000e200ff047b82 */ /* 0x000eb00000000a00 */
[----:B0-----:R-:W0:Y:S01]  /*0330*/  LDC.64 R6, c[0x0][0x398] ;  /* 0x0000e600ff067b82 */ /* 0x001e220000000a00 */
[----:B-1----:R-:W-:Y:S01]  /*0340*/  ULEA UR4, UR5, UR4, 0x18 ;  /* 0x0000000405047291 */ /* 0x002fe2000f8ec0ff */
[----:B--2---:R-:W-:-:S08]  /*0350*/  IMAD.WIDE.U32 R4, R0, 0x8, R4 ;  /* 0x0000000800047825 */ /* 0x004fd000078e0004 */
[----:B------:R-:W1:Y:S04]  /*0360*/  LDS.64 R2, [UR4] ;  /* 0x00000004ff027984 */ /* 0x000e680008000a00 */
[----:B------:R-:W2:Y:S01]  /*0370*/  LDS R9, [UR4+0x2000] ;  /* 0x00200004ff097984 */ /* 0x000ea20008000800 */
[----:B0-----:R-:W-:-:S03]  /*0380*/  IMAD.WIDE.U32 R6, R0, 0x4, R6 ;  /* 0x0000000400067825 */ /* 0x001fc600078e0006 */
[----:B-1----:R1:W-:Y:S04]  /*0390*/  STG.E.64 desc[UR8][R4.64], R2 ;  /* 0x0000000204007986 */ /* 0x0023e8000c101b08 */
[----:B--2---:R1:W-:Y:S02]  /*03a0*/  STG.E desc[UR8][R6.64], R9 ;  /* 0x0000000906007986 */ /* 0x0043e4000c101908 */
.L_x_37:
[----:B------:R-:W-:Y:S05]  /*03b0*/  BSYNC.RECONVERGENT B0 ;  /* 0x0000000000007941 */ /* 0x000fea0003800200 */
.L_x_36:
[----:B------:R-:W-:Y:S06]  /*03c0*/  BAR.SYNC.DEFER_BLOCKING 0x0 ;  /* 0x0000000000007b1d */ /* 0x000fec0000010000 */
[----:B------:R-:W-:Y:S05]  /*03d0*/  EXIT ;  /* 0x000000000000794d */ /* 0x000fea0003800000 */
.L_x_38:
        /* <DEDUP_REMOVED lines=10> */
.L_x_56:


//--------------------- .text._Z9triangoloPdi     --------------------------
	.section	.text._Z9triangoloPdi,"ax",@progbits
	.align	128
        .global         _Z9triangoloPdi
        .type           _Z9triangoloPdi,@function
        .size           _Z9triangoloPdi,(.L_x_51 - _Z9triangoloPdi)
        .other          _Z9triangoloPdi,@"STO_CUDA_ENTRY STV_DEFAULT"
_Z9triangoloPdi:
.text._Z9triangoloPdi:
[----:B------:R-:W-:Y:S01]  /*0000*/  LDC R1, c[0x0][0x37c] ;  /* 0x0000df00ff017b82 */ /* 0x000fe20000000800 */
[----:B------:R-:W0:Y:S07]  /*0010*/  S2R R0, SR_TID.Y ;  /* 0x0000000000007919 */ /* 0x000e2e0000002200 */
[----:B------:R-:W0:Y:S01]  /*0020*/  S2UR UR4, SR_CTAID.Y ;  /* 0x00000000000479c3 */ /* 0x000e220000002600 */
[----:B------:R-:W-:Y:S01]  /*0030*/  BSSY.RECONVERGENT B0, `(.L_x_39) ;  /* 0x000003e000007945 */ /* 0x000fe20003800200 */
[----:B------:R-:W1:Y:S06]  /*0040*/  S2R R2, SR_TID.X ;  /* 0x0000000000027919 */ /* 0x000e6c0000002100 */
[----:B------:R-:W0:Y:S08]  /*0050*/  LDC R13, c[0x0][0x364] ;  /* 0x0000d900ff0d7b82 */ /* 0x000e300000000800 */
[----:B------:R-:W1:Y:S08]  /*0060*/  S2UR UR5, SR_CTAID.X ;  /* 0x00000000000579c3 */ /* 0x000e700000002500 */
[----:B------:R-:W1:Y:S01]  /*0070*/  LDC R11, c[0x0][0x360] ;  /* 0x0000d800ff0b7b82 */ /* 0x000e620000000800 */
[----:B------:R-:W2:Y:S07]  /*0080*/  LDCU UR6, c[0x0][0x370] ;  /* 0x00006e00ff0677ac */ /* 0x000eae0008000800 */
[----:B------:R-:W3:Y:S01]  /*0090*/  LDC R8, c[0x0][0x388] ;  /* 0x0000e200ff087b82 */ /* 0x000ee20000000800 */
[----:B0-----:R-:W-:-:S02]  /*00a0*/  IMAD R13, R13, UR4, R0 ;  /* 0x000000040d0d7c24 */ /* 0x001fc4000f8e0200 */
[C---:B-1----:R-:W-:Y:S02]  /*00b0*/  IMAD R0, R11.reuse, UR5, R2 ;  /* 0x000000050b007c24 */ /* 0x042fe4000f8e0202 */
[----:B--2---:R-:W-:-:S03]  /*00c0*/  IMAD R11, R11, UR6, RZ ;  /* 0x000000060b0b7c24 */ /* 0x004fc6000f8e02ff */
[----:B------:R-:W-:-:S04]  /*00d0*/  VIMNMX R2, PT, PT, R13, R0, PT ;  /* 0x000000000d027248 */ /* 0x000fc80003fe0100 */
[----:B---3--:R-:W-:-:S13]  /*00e0*/  ISETP.GT.AND P0, PT, R2, R8, PT ;  /* 0x000000080200720c */ /* 0x008fda0003f04270 */
[----:B------:R-:W-:Y:S05]  /*00f0*/  @!P0 BRA `(.L_x_40) ;  /* 0x0000000000c48947 */ /* 0x000fea0003800000 */
[----:B------:R-:W0:Y:S01]  /*0100*/  LDC.64 R20, c[0x0][0x358] ;  /* 0x0000d600ff147b82 */ /* 0x000e220000000a00 */
[----:B------:R-:W-:-:S07]  /*0110*/  IMAD R5, R11, R8, R8 ;  /* 0x000000080b057224 */ /* 0x000fce00078e0208 */
[----:B------:R-:W1:Y:S01]  /*0120*/  LDC.64 R6, c[0x0][0x380] ;  /* 0x0000e000ff067b82 */ /* 0x000e620000000a00 */
[----:B0-----:R-:W-:Y:S02]  /*0130*/  R2UR UR4, R20 ;  /* 0x00000000140472ca */ /* 0x001fe400000e0000 */
[----:B------:R-:W-:Y:S01]  /*0140*/  R2UR UR5, R21 ;  /* 0x00000000150572ca */ /* 0x000fe200000e0000 */
[----:B-1----:R-:W-:-:S12]  /*0150*/  IMAD.WIDE R4, R5, 0x8, R6 ;  /* 0x0000000805047825 */ /* 0x002fd800078e0206 */
[----:B------:R-:W2:Y:S02]  /*0160*/  LDG.E.64 R4, desc[UR4][R4.64] ;  /* 0x0000000404047981 */ /* 0x000ea4000c1e1b00 */
[----:B--2---:R-:W-:-:S14]  /*0170*/  DSETP.NEU.AND P0, PT, R4, RZ, PT ;  /* 0x000000ff0400722a */ /* 0x004fdc0003f0d000 */
[----:B------:R-:W-:Y:S05]  /*0180*/  @!P0 BRA `(.L_x_40) ;  /* 0x0000000000a08947 */ /* 0x000fea0003800000 */
[----:B------:R-:W-:Y:S01]  /*0190*/  IMAD R13, R13, R11, RZ ;  /* 0x0000000b0d0d7224 */ /* 0x000fe200078e02ff */
[----:B------:R-:W-:Y:S02]  /*01a0*/  R2UR UR4, R20 ;  /* 0x00000000140472ca */ /* 0x000fe400000e0000 */
[----:B------:R-:W-:Y:S01]  /*01b0*/  R2UR UR5, R21 ;  /* 0x00000000150572ca */ /* 0x000fe200000e0000 */
[----:B------:R-:W-:-:S04]  /*01c0*/  IMAD.IADD R3, R13, 0x1, R8 ;  /* 0x000000010d037824 */ /* 0x000fc800078e0208 */
[----:B------:R-:W-:-:S08]  /*01d0*/  IMAD.WIDE.U32 R6, R3, 0x8, R6 ;  /* 0x0000000803067825 */ /* 0x000fd000078e0006 */
[----:B------:R-:W2:Y:S01]  /*01e0*/  LDG.E.64 R6, desc[UR4][R6.64] ;  /* 0x0000000406067981 */ /* 0x000ea2000c1e1b00 */
[----:B------:R-:W0:Y:S01]  /*01f0*/  MUFU.RCP64H R3, R5 ;  /* 0x0000000500037308 */ /* 0x000e220000001800 */
[----:B------:R-:W-:Y:S01]  /*0200*/  IMAD.MOV.U32 R2, RZ, RZ, 0x1 ;  /* 0x00000001ff027424 */ /* 0x000fe200078e00ff */
[----:B------:R-:W-:Y:S05]  /*0210*/  BSSY.RECONVERGENT B1, `(.L_x_41) ;  /* 0x000000f000017945 */ /* 0x000fea0003800200 */
[----:B0-----:R-:W-:-:S08]  /*0220*/  DFMA R8, -R4, R2, 1 ;  /* 0x3ff000000408742b */ /* 0x001fd00000000102 */
[----:B------:R-:W-:-:S08]  /*0230*/  DFMA R8, R8, R8, R8 ;  /* 0x000000080808722b */ /* 0x000fd00000000008 */
[----:B------:R-:W-:-:S08]  /*0240*/  DFMA R8, R2, R8, R2 ;  /* 0x000000080208722b */ /* 0x000fd00000000002 */
[----:B------:R-:W-:-:S08]  /*0250*/  DFMA R2, -R4, R8, 1 ;  /* 0x3ff000000402742b */ /* 0x000fd00000000108 */
[----:B------:R-:W-:-:S08]  /*0260*/  DFMA R2, R8, R2, R8 ;  /* 0x000000020802722b */ /* 0x000fd00000000008 */
[----:B--2---:R-:W-:Y:S01]  /*0270*/  DMUL R8, R6, R2 ;  /* 0x0000000206087228 */ /* 0x004fe20000000000 */
[----:B------:R-:W-:-:S07]  /*0280*/  FSETP.GEU.AND P1, PT, |R7|, 6.5827683646048100446e-37, PT ;  /* 0x036000000700780b */ /* 0x000fce0003f2e200 */
[----:B------:R-:W-:-:S08]  /*0290*/  DFMA R14, -R4, R8, R6 ;  /* 0x00000008040e722b */ /* 0x000fd00000000106 */
[----:B------:R-:W-:-:S10]  /*02a0*/  DFMA R2, R2, R14, R8 ;  /* 0x0000000e0202722b */ /* 0x000fd40000000008 */
[----:B------:R-:W-:-:S05]  /*02b0*/  FFMA R8, RZ, R5, R3 ;  /* 0x00000005ff087223 */ /* 0x000fca0000000003 */
[----:B------:R-:W-:-:S13]  /*02c0*/  FSETP.GT.AND P0, PT, |R8|, 1.469367938527859385e-39, PT ;  /* 0x001000000800780b */ /* 0x000fda0003f04200 */
[----:B------:R-:W-:Y:S05]  /*02d0*/  @P0 BRA P1, `(.L_x_42) ;  /* 0x0000000000080947 */ /* 0x000fea0000800000 */
[----:B------:R-:W-:-:S07]  /*02e0*/  MOV R22, 0x300 ;  /* 0x0000030000167802 */ /* 0x000fce0000000f00 */
[----:B------:R-:W-:Y:S05]  /*02f0*/  CALL.REL.NOINC `($__internal_1_$__cuda_sm20_div_rn_f64_full) ;  /* 0x0000000000507944 */ /* 0x000fea0003c00000 */
.L_x_42:
[----:B------:R-:W-:Y:S05]  /*0300*/  BSYNC.RECONVERGENT B1 ;  /* 0x0000000000017941 */ /* 0x000fea0003800200 */
.L_x_41:
[----:B------:R-:W0:Y:S01]  /*0310*/  LDC.64 R4, c[0x0][0x380] ;  /* 0x0000e000ff047b82 */ /* 0x000e220000000a00 */
[----:B------:R-:W1:Y:S01]  /*0320*/  LDCU UR4, c[0x0][0x388] ;  /* 0x00007100ff0477ac */ /* 0x000e620008000800 */
[----:B------:R-:W-:Y:S01]  /*0330*/  R2UR UR8, R20 ;  /* 0x00000000140872ca */ /* 0x000fe200000e0000 */
[----:B------:R-:W-:Y:S01]  /*0340*/  IMAD.IADD R7, R0, 0x1, R13 ;  /* 0x0000000100077824 */ /* 0x000fe200078e020d */
[C---:B------:R-:W-:Y:S02]  /*0350*/  R2UR UR9, R21.reuse ;  /* 0x00000000150972ca */ /* 0x040fe400000e0000 */
[----:B------:R-:W-:Y:S02]  /*0360*/  R2UR UR6, R20 ;  /* 0x00000000140672ca */ /* 0x000fe400000e0000 */
[----:B------:R-:W-:Y:S01]  /*0370*/  R2UR UR7, R21 ;  /* 0x00000000150772ca */ /* 0x000fe200000e0000 */
[----:B-1----:R-:W-:Y:S02]  /*0380*/  IMAD R11, R11, UR4, R0 ;  /* 0x000000040b0b7c24 */ /* 0x002fe4000f8e0200 */
[----:B0-----:R-:W-:-:S04]  /*0390*/  IMAD.WIDE R6, R7, 0x8, R4 ;  /* 0x0000000807067825 */ /* 0x001fc800078e0204 */
[----:B------:R-:W-:Y:S02]  /*03a0*/  IMAD.WIDE R4, R11, 0x8, R4 ;  /* 0x000000080b047825 */ /* 0x000fe400078e0204 */
[----:B------:R-:W2:Y:S04]  /*03b0*/  LDG.E.64 R8, desc[UR8][R6.64] ;  /* 0x0000000806087981 */ /* 0x000ea8000c1e1b00 */
[----:B------:R-:W2:Y:S01]  /*03c0*/  LDG.E.64 R4, desc[UR6][R4.64] ;  /* 0x0000000604047981 */ /* 0x000ea2000c1e1b00 */
[----:B------:R-:W-:Y:S02]  /*03d0*/  R2UR UR4, R20 ;  /* 0x00000000140472ca */ /* 0x000fe400000e0000 */
[----:B------:R-:W-:Y:S01]  /*03e0*/  R2UR UR5, R21 ;  /* 0x00000000150572ca */ /* 0x000fe200000e0000 */
[----:B--2---:R-:W-:-:S12]  /*03f0*/  DFMA R8, -R4, R2, R8 ;  /* 0x000000020408722b */ /* 0x004fd80000000108 */
[----:B------:R0:W-:Y:S02]  /*0400*/  STG.E.64 desc[UR4][R6.64], R8 ;  /* 0x0000000806007986 */ /* 0x0001e4000c101b04 */
.L_x_40:
[----:B------:R-:W-:Y:S05]  /*0410*/  BSYNC.RECONVERGENT B0 ;  /* 0x0000000000007941 */ /* 0x000fea0003800200 */
.L_x_39:
[----:B------:R-:W-:Y:S06]  /*0420*/  BAR.SYNC.DEFER_BLOCKING 0x0 ;  /* 0x0000000000007b1d */ /* 0x000fec0000010000 */
[----:B------:R-:W-:Y:S05]  /*0430*/  EXIT ;  /* 0x000000000000794d */ /* 0x000fea0003800000 */
        .weak           $__internal_1_$__cuda_sm20_div_rn_f64_full
        .type           $__internal_1_$__cuda_sm20_div_rn_f64_full,@function
        .size           $__internal_1_$__cuda_sm20_div_rn_f64_full,(.L_x_51 - $__internal_1_$__cuda_sm20_div_rn_f64_full)
$__internal_1_$__cuda_sm20_div_rn_f64_full:
[C---:B------:R-:W-:Y:S01]  /*0440*/  FSETP.GEU.AND P0, PT, |R5|.reuse, 1.469367938527859385e-39, PT ;  /* 0x001000000500780b */ /* 0x040fe20003f0e200 */
[----:B------:R-:W-:Y:S01]  /*0450*/  IMAD.MOV.U32 R14, RZ, RZ, 0x1 ;  /* 0x00000001ff0e7424 */ /* 0x000fe200078e00ff */
[----:B------:R-:W-:Y:S01]  /*0460*/  LOP3.LUT R2, R5, 0x800fffff, RZ, 0xc0, !PT ;  /* 0x800fffff05027812 */ /* 0x000fe200078ec0ff */
[----:B------:R-:W-:Y:S01]  /*0470*/  IMAD.MOV.U32 R10, RZ, RZ, 0x1ca00000 ;  /* 0x1ca00000ff0a7424 */ /* 0x000fe200078e00ff */
[C---:B------:R-:W-:Y:S01]  /*0480*/  FSETP.GEU.AND P2, PT, |R7|.reuse, 1.469367938527859385e-39, PT ;  /* 0x001000000700780b */ /* 0x040fe20003f4e200 */
[----:B------:R-:W-:Y:S01]  /*0490*/  BSSY.RECONVERGENT B2, `(.L_x_43) ;  /* 0x0000052000027945 */ /* 0x000fe20003800200 */
[----:B------:R-:W-:Y:S01]  /*04a0*/  LOP3.LUT R3, R2, 0x3ff00000, RZ, 0xfc, !PT ;  /* 0x3ff0000002037812 */ /* 0x000fe200078efcff */
[----:B------:R-:W-:Y:S01]  /*04b0*/  IMAD.MOV.U32 R2, RZ, RZ, R4 ;  /* 0x000000ffff027224 */ /* 0x000fe200078e0004 */
[----:B------:R-:W-:Y:S02]  /*04c0*/  LOP3.LUT R12, R7, 0x7ff00000, RZ, 0xc0, !PT ;  /* 0x7ff00000070c7812 */ /* 0x000fe400078ec0ff */
[----:B------:R-:W-:-:S03]  /*04d0*/  LOP3.LUT R23, R5, 0x7ff00000, RZ, 0xc0, !PT ;  /* 0x7ff0000005177812 */ /* 0x000fc600078ec0ff */
[----:B------:R-:W-:Y:S01]  /*04e0*/  @!P0 DMUL R2, R4, 8.98846567431157953865e+307 ;  /* 0x7fe0000004028828 */ /* 0x000fe20000000000 */
[C---:B------:R-:W-:Y:S01]  /*04f0*/  ISETP.GE.U32.AND P1, PT, R12.reuse, R23, PT ;  /* 0x000000170c00720c */ /* 0x040fe20003f26070 */
[----:B------:R-:W-:Y:S02]  /*0500*/  IMAD.MOV.U32 R24, RZ, RZ, R12 ;  /* 0x000000ffff187224 */ /* 0x000fe400078e000c */
[----:B------:R-:W-:Y:S02]  /*0510*/  @!P2 LOP3.LUT R17, R5, 0x7ff00000, RZ, 0xc0, !PT ;  /* 0x7ff000000511a812 */ /* 0x000fe400078ec0ff */
[----:B------:R-:W0:Y:S02]  /*0520*/  MUFU.RCP64H R15, R3 ;  /* 0x00000003000f7308 */ /* 0x000e240000001800 */
[----:B------:R-:W-:Y:S02]  /*0530*/  @!P2 ISETP.GE.U32.AND P3, PT, R12, R17, PT ;  /* 0x000000110c00a20c */ /* 0x000fe40003f66070 */
[----:B------:R-:W-:-:S02]  /*0540*/  @!P0 LOP3.LUT R23, R3, 0x7ff00000, RZ, 0xc0, !PT ;  /* 0x7ff0000003178812 */ /* 0x000fc400078ec0ff */
[----:B------:R-:W-:-:S04]  /*0550*/  @!P2 SEL R17, R10, 0x63400000, !P3 ;  /* 0x634000000a11a807 */ /* 0x000fc80005800000 */
[----:B------:R-:W-:-:S04]  /*0560*/  @!P2 LOP3.LUT R18, R17, 0x80000000, R7, 0xf8, !PT ;  /* 0x800000001112a812 */ /* 0x000fc800078ef807 */
[----:B------:R-:W-:Y:S01]  /*0570*/  @!P2 LOP3.LUT R19, R18, 0x100000, RZ, 0xfc, !PT ;  /* 0x001000001213a812 */ /* 0x000fe200078efcff */
[----:B------:R-:W-:Y:S01]  /*0580*/  @!P2 IMAD.MOV.U32 R18, RZ, RZ, RZ ;  /* 0x000000ffff12a224 */ /* 0x000fe200078e00ff */
[----:B0-----:R-:W-:-:S08]  /*0590*/  DFMA R8, R14, -R2, 1 ;  /* 0x3ff000000e08742b */ /* 0x001fd00000000802 */
[----:B------:R-:W-:-:S08]  /*05a0*/  DFMA R8, R8, R8, R8 ;  /* 0x000000080808722b */ /* 0x000fd00000000008 */
[----:B------:R-:W-:Y:S01]  /*05b0*/  DFMA R14, R14, R8, R14 ;  /* 0x000000080e0e722b */ /* 0x000fe2000000000e */
[----:B------:R-:W-:Y:S01]  /*05c0*/  SEL R9, R10, 0x63400000, !P1 ;  /* 0x634000000a097807 */ /* 0x000fe20004800000 */
[----:B------:R-:W-:-:S03]  /*05d0*/  IMAD.MOV.U32 R8, RZ, RZ, R6 ;  /* 0x000000ffff087224 */ /* 0x000fc600078e0006 */
[----:B------:R-:W-:-:S03]  /*05e0*/  LOP3.LUT R9, R9, 0x800fffff, R7, 0xf8, !PT ;  /* 0x800fffff09097812 */ /* 0x000fc600078ef807 */
[----:B------:R-:W-:-:S03]  /*05f0*/  DFMA R16, R14, -R2, 1 ;  /* 0x3ff000000e10742b */ /* 0x000fc60000000802 */
[----:B------:R-:W-:-:S05]  /*0600*/  @!P2 DFMA R8, R8, 2, -R18 ;  /* 0x400000000808a82b */ /* 0x000fca0000000812 */
[----:B------:R-:W-:-:S05]  /*0610*/  DFMA R16, R14, R16, R14 ;  /* 0x000000100e10722b */ /* 0x000fca000000000e */
[----:B------:R-:W-:-:S03]  /*0620*/  @!P2 LOP3.LUT R24, R9, 0x7ff00000, RZ, 0xc0, !PT ;  /* 0x7ff000000918a812 */ /* 0x000fc600078ec0ff */
[----:B------:R-:W-:Y:S02]  /*0630*/  DMUL R14, R16, R8 ;  /* 0x00000008100e7228 */ /* 0x000fe40000000000 */
[----:B------:R-:W-:-:S05]  /*0640*/  VIADD R25, R24, 0xffffffff ;  /* 0xffffffff18197836 */ /* 0x000fca0000000000 */
[----:B------:R-:W-:Y:S01]  /*0650*/  ISETP.GT.U32.AND P0, PT, R25, 0x7feffffe, PT ;  /* 0x7feffffe1900780c */ /* 0x000fe20003f04070 */
[----:B------:R-:W-:Y:S01]  /*0660*/  VIADD R25, R23, 0xffffffff ;  /* 0xffffffff17197836 */ /* 0x000fe20000000000 */
[----:B------:R-:W-:-:S04]  /*0670*/  DFMA R18, R14, -R2, R8 ;  /* 0x800000020e12722b */ /* 0x000fc80000000008 */
[----:B------:R-:W-:-:S04]  /*0680*/  ISETP.GT.U32.OR P0, PT, R25, 0x7feffffe, P0 ;  /* 0x7feffffe1900780c */ /* 0x000fc80000704470 */
[----:B------:R-:W-:-:S09]  /*0690*/  DFMA R14, R16, R18, R14 ;  /* 0x00000012100e722b */ /* 0x000fd2000000000e */
[----:B------:R-:W-:Y:S05]  /*06a0*/  @P0 BRA `(.L_x_44) ;  /* 0x00000000006c0947 */ /* 0x000fea0003800000 */
[----:B------:R-:W-:Y:S01]  /*06b0*/  LOP3.LUT R7, R5, 0x7ff00000, RZ, 0xc0, !PT ;  /* 0x7ff0000005077812 */ /* 0x000fe200078ec0ff */
[----:B------:R-:W-:-:S03]  /*06c0*/  IMAD.MOV.U32 R18, RZ, RZ, RZ ;  /* 0x000000ffff127224 */ /* 0x000fc600078e00ff */
[CC--:B------:R-:W-:Y:S02]  /*06d0*/  VIADDMNMX R6, R12.reuse, -R7.reuse, 0xb9600000, !PT ;  /* 0xb96000000c067446 */ /* 0x0c0fe40007800907 */
[----:B------:R-:W-:Y:S02]  /*06e0*/  ISETP.GE.U32.AND P0, PT, R12, R7, PT ;  /* 0x000000070c00720c */ /* 0x000fe40003f06070 */
[----:B------:R-:W-:Y:S02]  /*06f0*/  VIMNMX R6, PT, PT, R6, 0x46a00000, PT ;  /* 0x46a0000006067848 */ /* 0x000fe40003fe0100 */
[----:B------:R-:W-:-:S05]  /*0700*/  SEL R7, R10, 0x63400000, !P0 ;  /* 0x634000000a077807 */ /* 0x000fca0004000000 */
[----:B------:R-:W-:-:S04]  /*0710*/  IMAD.IADD R6, R6, 0x1, -R7 ;  /* 0x0000000106067824 */ /* 0x000fc800078e0a07 */
        /* <DEDUP_REMOVED lines=10> */
[----:B------:R-:W-:Y:S02]  /*07c0*/  IMAD.MOV R3, RZ, RZ, -R6 ;  /* 0x000000ffff037224 */ /* 0x000fe400078e0a06 */
[----:B------:R-:W-:-:S06]  /*07d0*/  IMAD.MOV.U32 R2, RZ, RZ, RZ ;  /* 0x000000ffff027224 */ /* 0x000fcc00078e00ff */
[----:B------:R-:W-:Y:S02]  /*07e0*/  DFMA R2, R16, -R2, R14 ;  /* 0x800000021002722b */ /* 0x000fe4000000000e */
[----:B------:R-:W-:-:S04]  /*07f0*/  DMUL.RP R14, R14, R18 ;  /* 0x000000120e0e7228 */ /* 0x000fc80000008000 */
[----:B------:R-:W-:-:S04]  /*0800*/  IADD3 R2, PT, PT, -R6, -0x43300000, RZ ;  /* 0xbcd0000006027810 */ /* 0x000fc80007ffe1ff */
[----:B------:R-:W-:Y:S02]  /*0810*/  FSETP.NEU.AND P0, PT, |R3|, R2, PT ;  /* 0x000000020300720b */ /* 0x000fe40003f0d200 */
[----:B------:R-:W-:Y:S02]  /*0820*/  LOP3.LUT R5, R15, R5, RZ, 0x3c, !PT ;  /* 0x000000050f057212 */ /* 0x000fe400078e3cff */
[----:B------:R-:W-:Y:S02]  /*0830*/  FSEL R16, R14, R16, !P0 ;  /* 0x000000100e107208 */ /* 0x000fe40004000000 */
[----:B------:R-:W-:Y:S01]  /*0840*/  FSEL R17, R5, R17, !P0 ;  /* 0x0000001105117208 */ /* 0x000fe20004000000 */
[----:B------:R-:W-:Y:S06]  /*0850*/  BRA `(.L_x_45) ;  /* 0x0000000000547947 */ /* 0x000fec0003800000 */
.L_x_44:
        /* <DEDUP_REMOVED lines=13> */
[----:B------:R-:W-:Y:S02]  /*0930*/  @P0 IMAD.MOV.U32 R16, RZ, RZ, RZ ;  /* 0x000000ffff100224 */ /* 0x000fe400078e00ff */
[----:B------:R-:W-:Y:S01]  /*0940*/  @P0 IMAD.MOV.U32 R17, RZ, RZ, R2 ;  /* 0x000000ffff110224 */ /* 0x000fe200078e0002 */
[----:B------:R-:W-:Y:S06]  /*0950*/  BRA `(.L_x_45) ;  /* 0x0000000000147947 */ /* 0x000fec0003800000 */
.L_x_47:
[----:B------:R-:W-:Y:S01]  /*0960*/  LOP3.LUT R17, R5, 0x80000, RZ, 0xfc, !PT ;  /* 0x0008000005117812 */ /* 0x000fe200078efcff */
[----:B------:R-:W-:Y:S01]  /*0970*/  IMAD.MOV.U32 R16, RZ, RZ, R4 ;  /* 0x000000ffff107224 */ /* 0x000fe200078e0004 */
[----:B------:R-:W-:Y:S06]  /*0980*/  BRA `(.L_x_45) ;  /* 0x0000000000087947 */ /* 0x000fec0003800000 */
.L_x_46:
[----:B------:R-:W-:Y:S01]  /*0990*/  LOP3.LUT R17, R7, 0x80000, RZ, 0xfc, !PT ;  /* 0x0008000007117812 */ /* 0x000fe200078efcff */
[----:B------:R-:W-:-:S07]  /*09a0*/  IMAD.MOV.U32 R16, RZ, RZ, R6 ;  /* 0x000000ffff107224 */ /* 0x000fce00078e0006 */
.L_x_45:
[----:B------:R-:W-:Y:S05]  /*09b0*/  BSYNC.RECONVERGENT B2 ;  /* 0x0000000000027941 */ /* 0x000fea0003800200 */
.L_x_43:
[----:B------:R-:W-:Y:S02]  /*09c0*/  IMAD.MOV.U32 R23, RZ, RZ, 0x0 ;  /* 0x00000000ff177424 */ /* 0x000fe400078e00ff */
[----:B------:R-:W-:Y:S02]  /*09d0*/  IMAD.MOV.U32 R2, RZ, RZ, R16 ;  /* 0x000000ffff027224 */ /* 0x000fe400078e0010 */
[----:B------:R-:W-:Y:S01]  /*09e0*/  IMAD.MOV.U32 R3, RZ, RZ, R17 ;  /* 0x000000ffff037224 */ /* 0x000fe200078e0011 */
[----:B------:R-:W-:Y:S06]  /*09f0*/  RET.REL.NODEC R22 `(_Z9triangoloPdi) ;  /* 0xfffffff416807950 */ /* 0x000fec0003c3ffff */
.L_x_48:
        /* <DEDUP_REMOVED lines=16> */
.L_x_51:


//--------------------- .text._Z16completa_matricePd --------------------------
	.section	.text._Z16completa_matricePd,"ax",@progbits
	.align	128
        .global         _Z16completa_matricePd
        .type           _Z16completa_matricePd,@function
        .size           _Z16completa_matricePd,(.L_x_58 - _Z16completa_matricePd)
        .other          _Z16completa_matricePd,@"STO_CUDA_ENTRY STV_DEFAULT"
_Z16completa_matricePd:
.text._Z16completa_matricePd:
[----:B------:R-:W-:Y:S01]  /*0000*/  LDC R1, c[0x0][0x37c] ;  /* 0x0000df00ff017b82 */ /* 0x000fe20000000800 */
[----:B------:R-:W0:Y:S07]  /*0010*/  S2R R3, SR_TID.Y ;  /* 0x0000000000037919 */ /* 0x000e2e0000002200 */
[----:B------:R-:W0:Y:S01]  /*0020*/  LDC R0, c[0x0][0x364] ;  /* 0x0000d900ff007b82 */ /* 0x000e220000000800 */
[----:B------:R-:W1:Y:S07]  /*0030*/  S2R R5, SR_TID.X ;  /* 0x0000000000057919 */ /* 0x000e6e0000002100 */
[----:B------:R-:W0:Y:S08]  /*0040*/  S2UR UR4, SR_CTAID.Y ;  /* 0x00000000000479c3 */ /* 0x000e300000002600 */
[----:B------:R-:W1:Y:S08]  /*0050*/  S2UR UR5, SR_CTAID.X ;  /* 0x00000000000579c3 */ /* 0x000e700000002500 */
[----:B------:R-:W1:Y:S01]  /*0060*/  LDC R4, c[0x0][0x360] ;  /* 0x0000d800ff047b82 */ /* 0x000e620000000800 */
[----:B------:R-:W2:Y:S01]  /*0070*/  LDCU UR6, c[0x0][0x370] ;  /* 0x00006e00ff0677ac */ /* 0x000ea20008000800 */
[----:B0-----:R-:W-:-:S05]  /*0080*/  IMAD R0, R0, UR4, R3 ;  /* 0x0000000400007c24 */ /* 0x001fca000f8e0203 */
[----:B------:R-:W-:Y:S01]  /*0090*/  ISETP.LT.U32.AND P1, PT, R0, 0x1b58, PT ;  /* 0x00001b580000780c */ /* 0x000fe20003f21070 */
[C---:B-1----:R-:W-:Y:S01]  /*00a0*/  IMAD R5, R4.reuse, UR5, R5 ;  /* 0x0000000504057c24 */ /* 0x042fe2000f8e0205 */
[----:B------:R-:W0:Y:S01]  /*00b0*/  LDCU.64 UR4, c[0x0][0x358] ;  /* 0x00006b00ff0477ac */ /* 0x000e220008000a00 */
[----:B--2---:R-:W-:-:S03]  /*00c0*/  IMAD R4, R4, UR6, RZ ;  /* 0x0000000604047c24 */ /* 0x004fc6000f8e02ff */
[----:B------:R-:W-:-:S13]  /*00d0*/  ISETP.GE.AND P0, PT, R5, 0x1b59, PT ;  /* 0x00001b590500780c */ /* 0x000fda0003f06270 */
[----:B0-----:R-:W-:Y:S05]  /*00e0*/  @!P0 EXIT P1 ;  /* 0x000000000000894d */ /* 0x001fea0000800000 */
[----:B------:R-:W0:Y:S01]  /*00f0*/  LDC.64 R2, c[0x0][0x380] ;  /* 0x0000e000ff027b82 */ /* 0x000e220000000a00 */
[----:B------:R-:W-:-:S04]  /*0100*/  IMAD R5, R0, R4, R5 ;  /* 0x0000000400057224 */ /* 0x000fc800078e0205 */
[----:B0-----:R-:W-:-:S05]  /*0110*/  IMAD.WIDE R2, R5, 0x8, R2 ;  /* 0x0000000805027825 */ /* 0x001fca00078e0202 */
[----:B------:R-:W-:Y:S01]  /*0120*/  STG.E.64 desc[UR4][R2.64], RZ ;  /* 0x000000ff02007986 */ /* 0x000fe2000c101b04 */
[----:B------:R-:W-:Y:S05]  /*0130*/  EXIT ;  /* 0x000000000000794d */ /* 0x000fea0003800000 */
.L_x_49:
        /* <DEDUP_REMOVED lines=12> */
.L_x_58:


//--------------------- .nv.shared.reserved.0     --------------------------
	.section	.nv.shared.reserved.0,"aw",@nobits
	.weak		__nv_reservedSMEM_offset_0_alias
	.size		__nv_reservedSMEM_offset_0_alias, 0, 64
	.other		__nv_reservedSMEM_offset_0_alias,@"STO_CUDA_RESERVED_SHARED STV_DEFAULT"
__nv_reservedSMEM_offset_0_alias:
	.zero		0
	.zero		64


//--------------------- .nv.shared._Z7findmaxPdS_iPi --------------------------
	.section	.nv.shared._Z7findmaxPdS_iPi,"aw",@nobits
	.sectionflags	@""
	.align	8
.nv.shared._Z7findmaxPdS_iPi:
	.zero		13312


//--------------------- .nv.constant0._Z9solveCudaPdS_i --------------------------
	.section	.nv.constant0._Z9solveCudaPdS_i,"a",@progbits
	.sectionflags	@""
	.align	4
.nv.constant0._Z9solveCudaPdS_i:
	.zero		916


//--------------------- .nv.constant0._Z8pivotingPdS_iPi --------------------------
	.section	.nv.constant0._Z8pivotingPdS_iPi,"a",@progbits
	.sectionflags	@""
	.align	4
.nv.constant0._Z8pivotingPdS_iPi:
	.zero		928


//--------------------- .nv.constant0._Z8findmax1PdS_iPi --------------------------
	.section	.nv.constant0._Z8findmax1PdS_iPi,"a",@progbits
	.sectionflags	@""
	.align	4
.nv.constant0._Z8findmax1PdS_iPi:
	.zero		928


//--------------------- .nv.constant0._Z6getmaxPdPii --------------------------
	.section	.nv.constant0._Z6getmaxPdPii,"a",@progbits
	.sectionflags	@""
	.align	4
.nv.constant0._Z6getmaxPdPii:
	.zero		916


//--------------------- .nv.constant0._Z7findmaxPdS_iPi --------------------------
	.section	.nv.constant0._Z7findmaxPdS_iPi,"a",@progbits
	.sectionflags	@""
	.align	4
.nv.constant0._Z7findmaxPdS_iPi:
	.zero		928


//--------------------- .nv.constant0._Z9triangoloPdi --------------------------
	.section	.nv.constant0._Z9triangoloPdi,"a",@progbits
	.sectionflags	@""
	.align	4
.nv.constant0._Z9triangoloPdi:
	.zero		908


//--------------------- .nv.constant0._Z16completa_matricePd --------------------------
	.section	.nv.constant0._Z16completa_matricePd,"a",@progbits
	.sectionflags	@""
	.align	4
.nv.constant0._Z16completa_matricePd:
	.zero		904


//--------------------- SYMBOLS --------------------------

	.type		.nv.reservedSmem.offset0,@object
	.size		.nv.reservedSmem.offset0,0x4
	.type		.nv.reservedSmem.cap,@object
	.size		.nv.reservedSmem.cap,0x4
